	.target	sm_90a

	.elftype	@"ET_EXEC"


//--------------------- .note.nv.tkinfo           --------------------------
	.section	.note.nv.tkinfo,"",@"SHT_NOTE"
	.sectionflags	@"SHF_NOTE_NV_TKINFO"
	.tkinfo
        /*0018*/ 	.word	0x00000002
        /*0030*/ 	.string	""
        /*0030*/ 	.string	"ptxas"
        /*0030*/ 	.string	"Cuda compilation tools, release 13.0, V13.0.88"
        /*0030*/ 	.string	"Build cuda_13.0.r13.0/compiler.36424714_0"
        /*0030*/ 	.string	"-arch sm_90a -m 64 "



//--------------------- .note.nv.cuinfo           --------------------------
	.section	.note.nv.cuinfo,"",@"SHT_NOTE"
	.sectionflags	@"SHF_NOTE_NV_CUINFO"
        /*0018*/ 	.short	0x0002
        /*001a*/ 	.short	0x005a
        /*001c*/ 	.short	0x0082
	.zero		2


//--------------------- .nv.info                  --------------------------
	.section	.nv.info,"",@"SHT_CUDA_INFO"
	.align	4


	//----- nvinfo : EIATTR_REGCOUNT
	.align		4
        /*0000*/ 	.byte	0x04, 0x2f
        /*0002*/ 	.short	(.L_15 - .L_14)
	.align		4
.L_14:
        /*0004*/ 	.word	index@(_ZN7cutlass13device_kernelINS_4gemm6kernel13GemmUniversalIN4cute5tupleIJiiiiEEENS1_10collective13CollectiveMmaINS1_34MainloopSm90TmaGmmaWarpSpecializedILi26ENS5_IJNS4_1CILi1EEESB_SB_EEENS1_35KernelTmaWarpSpecializedCooperativeEEENS5_IJNSA_ILi256EEENSA_ILi16EEESG_EEENS_6half_tENS5_IJlSB_lEEESI_SJ_NS4_8TiledMMAINS4_8MMA_AtomIJNS4_4SM904GMMA25MMA_64x16x16_F32F16F16_SSILNSN_5MajorE0ELSP_0ELNSN_7ScaleInE1ELSQ_1EEEEEENS4_6LayoutINS5_IJNSA_ILi2EEESB_SB_EEENS5_IJSB_NSA_ILi0EEESW_EEEEENS5_IJNS4_10UnderscoreESZ_SZ_EEEEENS4_13SM90_TMA_LOADENS4_14ComposedLayoutINS4_7SwizzleILi1ELi4ELi3EEENS4_18smem_ptr_flag_bitsILi16EEENST_INS5_IJNSA_ILi8EEESG_EEENS5_IJSG_SB_EEEEEEEvNS4_8identityES12_S1C_vS1D_EENS_8epilogue10collective6detail29Sm90TmaWarpSpecializedAdapterINS1G_15DefaultEpilogueISI_SJ_SJ_NS1F_6thread17LinearCombinationISI_Li1EffLNS1K_9ScaleType4KindE0ELNS_15FloatRoundStyleE2ESI_EENS1_15EpilogueDefaultEEEEEvvEEEEvNT_6ParamsE)
        /*0008*/ 	.word	0x000000a8


	//----- nvinfo : EIATTR_FRAME_SIZE
	.align		4
.L_15:
        /*000c*/ 	.byte	0x04, 0x11
        /*000e*/ 	.short	(.L_17 - .L_16)
	.align		4
.L_16:
        /*0010*/ 	.word	index@(_ZN7cutlass13device_kernelINS_4gemm6kernel13GemmUniversalIN4cute5tupleIJiiiiEEENS1_10collective13CollectiveMmaINS1_34MainloopSm90TmaGmmaWarpSpecializedILi26ENS5_IJNS4_1CILi1EEESB_SB_EEENS1_35KernelTmaWarpSpecializedCooperativeEEENS5_IJNSA_ILi256EEENSA_ILi16EEESG_EEENS_6half_tENS5_IJlSB_lEEESI_SJ_NS4_8TiledMMAINS4_8MMA_AtomIJNS4_4SM904GMMA25MMA_64x16x16_F32F16F16_SSILNSN_5MajorE0ELSP_0ELNSN_7ScaleInE1ELSQ_1EEEEEENS4_6LayoutINS5_IJNSA_ILi2EEESB_SB_EEENS5_IJSB_NSA_ILi0EEESW_EEEEENS5_IJNS4_10UnderscoreESZ_SZ_EEEEENS4_13SM90_TMA_LOADENS4_14ComposedLayoutINS4_7SwizzleILi1ELi4ELi3EEENS4_18smem_ptr_flag_bitsILi16EEENST_INS5_IJNSA_ILi8EEESG_EEENS5_IJSG_SB_EEEEEEEvNS4_8identityES12_S1C_vS1D_EENS_8epilogue10collective6detail29Sm90TmaWarpSpecializedAdapterINS1G_15DefaultEpilogueISI_SJ_SJ_NS1F_6thread17LinearCombinationISI_Li1EffLNS1K_9ScaleType4KindE0ELNS_15FloatRoundStyleE2ESI_EENS1_15EpilogueDefaultEEEEEvvEEEEvNT_6ParamsE)
        /*0014*/ 	.word	0x00000000


	//----- nvinfo : EIATTR_MIN_STACK_SIZE
	.align		4
.L_17:
        /*0018*/ 	.byte	0x04, 0x12
        /*001a*/ 	.short	(.L_19 - .L_18)
	.align		4
.L_18:
        /*001c*/ 	.word	index@(_ZN7cutlass13device_kernelINS_4gemm6kernel13GemmUniversalIN4cute5tupleIJiiiiEEENS1_10collective13CollectiveMmaINS1_34MainloopSm90TmaGmmaWarpSpecializedILi26ENS5_IJNS4_1CILi1EEESB_SB_EEENS1_35KernelTmaWarpSpecializedCooperativeEEENS5_IJNSA_ILi256EEENSA_ILi16EEESG_EEENS_6half_tENS5_IJlSB_lEEESI_SJ_NS4_8TiledMMAINS4_8MMA_AtomIJNS4_4SM904GMMA25MMA_64x16x16_F32F16F16_SSILNSN_5MajorE0ELSP_0ELNSN_7ScaleInE1ELSQ_1EEEEEENS4_6LayoutINS5_IJNSA_ILi2EEESB_SB_EEENS5_IJSB_NSA_ILi0EEESW_EEEEENS5_IJNS4_10UnderscoreESZ_SZ_EEEEENS4_13SM90_TMA_LOADENS4_14ComposedLayoutINS4_7SwizzleILi1ELi4ELi3EEENS4_18smem_ptr_flag_bitsILi16EEENST_INS5_IJNSA_ILi8EEESG_EEENS5_IJSG_SB_EEEEEEEvNS4_8identityES12_S1C_vS1D_EENS_8epilogue10collective6detail29Sm90TmaWarpSpecializedAdapterINS1G_15DefaultEpilogueISI_SJ_SJ_NS1F_6thread17LinearCombinationISI_Li1EffLNS1K_9ScaleType4KindE0ELNS_15FloatRoundStyleE2ESI_EENS1_15EpilogueDefaultEEEEEvvEEEEvNT_6ParamsE)
        /*0020*/ 	.word	0x00000000
.L_19:


//--------------------- .nv.compat                --------------------------
	.section	.nv.compat,"",@"SHT_CUDA_COMPAT_INFO"
	.align	4
        /*0000*/ 	.byte	0x02, 0x09, 0x01, 0x00, 0x02, 0x02, 0x04, 0x00, 0x02, 0x05, 0x05, 0x00, 0x03, 0x07, 0x01, 0x01
        /*0010*/ 	.byte	0x02, 0x03, 0x01, 0x00, 0x02, 0x06, 0x01, 0x00, 0x04, 0x0b, 0x08, 0x00, 0x00, 0x00, 0x00, 0x00
        /*0020*/ 	.byte	0x00, 0x00, 0x00, 0x00


//--------------------- .nv.info._ZN7cutlass13device_kernelINS_4gemm6kernel13GemmUniversalIN4cute5tupleIJiiiiEEENS1_10collective13CollectiveMmaINS1_34MainloopSm90TmaGmmaWarpSpecializedILi26ENS5_IJNS4_1CILi1EEESB_SB_EEENS1_35KernelTmaWarpSpecializedCooperativeEEENS5_IJNSA_ILi256EEENSA_ILi16EEESG_EEENS_6half_tENS5_IJlSB_lEEESI_SJ_NS4_8TiledMMAINS4_8MMA_AtomIJNS4_4SM904GMMA25MMA_64x16x16_F32F16F16_SSILNSN_5MajorE0ELSP_0ELNSN_7ScaleInE1ELSQ_1EEEEEENS4_6LayoutINS5_IJNSA_ILi2EEESB_SB_EEENS5_IJSB_NSA_ILi0EEESW_EEEEENS5_IJNS4_10UnderscoreESZ_SZ_EEEEENS4_13SM90_TMA_LOADENS4_14ComposedLayoutINS4_7SwizzleILi1ELi4ELi3EEENS4_18smem_ptr_flag_bitsILi16EEENST_INS5_IJNSA_ILi8EEESG_EEENS5_IJSG_SB_EEEEEEEvNS4_8identityES12_S1C_vS1D_EENS_8epilogue10collective6detail29Sm90TmaWarpSpecializedAdapterINS1G_15DefaultEpilogueISI_SJ_SJ_NS1F_6thread17LinearCombinationISI_Li1EffLNS1K_9ScaleType4KindE0ELNS_15FloatRoundStyleE2ESI_EENS1_15EpilogueDefaultEEEEEvvEEEEvNT_6ParamsE --------------------------
	.section	.nv.info._ZN7cutlass13device_kernelINS_4gemm6kernel13GemmUniversalIN4cute5tupleIJiiiiEEENS1_10collective13CollectiveMmaINS1_34MainloopSm90TmaGmmaWarpSpecializedILi26ENS5_IJNS4_1CILi1EEESB_SB_EEENS1_35KernelTmaWarpSpecializedCooperativeEEENS5_IJNSA_ILi256EEENSA_ILi16EEESG_EEENS_6half_tENS5_IJlSB_lEEESI_SJ_NS4_8TiledMMAINS4_8MMA_AtomIJNS4_4SM904GMMA25MMA_64x16x16_F32F16F16_SSILNSN_5MajorE0ELSP_0ELNSN_7ScaleInE1ELSQ_1EEEEEENS4_6LayoutINS5_IJNSA_ILi2EEESB_SB_EEENS5_IJSB_NSA_ILi0EEESW_EEEEENS5_IJNS4_10UnderscoreESZ_SZ_EEEEENS4_13SM90_TMA_LOADENS4_14ComposedLayoutINS4_7SwizzleILi1ELi4ELi3EEENS4_18smem_ptr_flag_bitsILi16EEENST_INS5_IJNSA_ILi8EEESG_EEENS5_IJSG_SB_EEEEEEEvNS4_8identityES12_S1C_vS1D_EENS_8epilogue10collective6detail29Sm90TmaWarpSpecializedAdapterINS1G_15DefaultEpilogueISI_SJ_SJ_NS1F_6thread17LinearCombinationISI_Li1EffLNS1K_9ScaleType4KindE0ELNS_15FloatRoundStyleE2ESI_EENS1_15EpilogueDefaultEEEEEvvEEEEvNT_6ParamsE,"",@"SHT_CUDA_INFO"
	.sectionflags	@""
	.align	4


	//----- nvinfo : EIATTR_CUDA_API_VERSION
	.align		4
        /*0000*/ 	.byte	0x04, 0x37
        /*0002*/ 	.short	(.L_21 - .L_20)
.L_20:
        /*0004*/ 	.word	0x00000082


	//----- nvinfo : EIATTR_KPARAM_INFO
	.align		4
.L_21:
        /*0008*/ 	.byte	0x04, 0x17
        /*000a*/ 	.short	(.L_23 - .L_22)
.L_22:
        /*000c*/ 	.word	0x00000000
        /*0010*/ 	.short	0x0000
        /*0012*/ 	.short	0x0070
        /*0014*/ 	.byte	0x00, 0xf0, 0x01, 0x10


	//----- nvinfo : EIATTR_SPARSE_MMA_MASK
	.align		4
.L_23:
        /*0018*/ 	.byte	0x03, 0x50
        /*001a*/ 	.short	0x0000


	//----- nvinfo : EIATTR_MAXREG_COUNT
	.align		4
        /*001c*/ 	.byte	0x03, 0x1b
        /*001e*/ 	.short	0x00a8


	//----- nvinfo : EIATTR_NUM_BARRIERS
	.align		4
        /*0020*/ 	.byte	0x02, 0x4c
        /*0022*/ 	.byte	0x01
	.zero		1


	//----- nvinfo : EIATTR_EXTERNS
	.align		4
        /*0024*/ 	.byte	0x04, 0x0f
        /*0026*/ 	.short	(.L_25 - .L_24)


	//   ....[0]....
	.align		4
.L_24:
        /*0028*/ 	.word	index@(__assertfail)


	//----- nvinfo : EIATTR_MERCURY_ISA_VERSION
	.align		4
.L_25:
        /*002c*/ 	.byte	0x03, 0x5f
        /*002e*/ 	.short	0x0101


	//----- nvinfo : EIATTR_INT_WARP_WIDE_INSTR_OFFSETS
	.align		4
        /*0030*/ 	.byte	0x04, 0x31
        /*0032*/ 	.short	(.L_27 - .L_26)


	//   ....[0]....
.L_26:
        /*0034*/ 	.word	0x000006d0


	//   ....[1]....
        /*0038*/ 	.word	0x000006e0


	//   ....[2]....
        /*003c*/ 	.word	0x000007d0


	//----- nvinfo : EIATTR_COOP_GROUP_MASK_REGIDS
	.align		4
.L_27:
        /*0040*/ 	.byte	0x04, 0x29
        /*0042*/ 	.short	(.L_29 - .L_28)


	//   ....[0]....
.L_28:
        /*0044*/ 	.word	0xffffffff


	//   ....[1]....
        /*0048*/ 	.word	0xffffffff


	//   ....[2]....
        /*004c*/ 	.word	0xffffffff


	//   ....[3]....
        /*0050*/ 	.word	0xffffffff


	//   ....[4]....
        /*0054*/ 	.word	0xffffffff


	//----- nvinfo : EIATTR_COOP_GROUP_INSTR_OFFSETS
	.align		4
.L_29:
        /*0058*/ 	.byte	0x04, 0x28
        /*005a*/ 	.short	(.L_31 - .L_30)


	//   ....[0]....
.L_30:
        /*005c*/ 	.word	0x00000060


	//   ....[1]....
        /*0060*/ 	.word	0x00000070


	//   ....[2]....
        /*0064*/ 	.word	0x00000130


	//   ....[3]....
        /*0068*/ 	.word	0x000005b0


	//   ....[4]....
        /*006c*/ 	.word	0x00001470


	//----- nvinfo : EIATTR_REG_RECONFIG
	.align		4
.L_31:
        /*0070*/ 	.byte	0x01, 0x54
	.zero		2


	//----- nvinfo : EIATTR_SYSCALL_OFFSETS
	.align		4
        /*0074*/ 	.byte	0x04, 0x46
        /*0076*/ 	.short	(.L_33 - .L_32)


	//   ....[0]....
.L_32:
        /*0078*/ 	.word	0x00001660


	//----- nvinfo : EIATTR_MBARRIER_INSTR_OFFSETS
	.align		4
.L_33:
        /*007c*/ 	.byte	0x04, 0x39
        /*007e*/ 	.short	(.L_35 - .L_34)


	//   ....[0]....
.L_34:
        /*0080*/ 	.word	0x00000250
        /*0084*/ 	.word	0x000000ff
        /*0088*/ 	.word	0x00000000
        /*008c*/ 	.short	0x0100
        /*008e*/ 	.byte	0x08
	.zero		1


	//   ....[1]....
        /*0090*/ 	.word	0x00000260
        /*0094*/ 	.word	0x000000ff
        /*0098*/ 	.word	0x000000d0
        /*009c*/ 	.short	0x0100
        /*009e*/ 	.byte	0x08
	.zero		1


	//   ....[2]....
        /*00a0*/ 	.word	0x00000270
        /*00a4*/ 	.word	0x000000ff
        /*00a8*/ 	.word	0x00000008
        /*00ac*/ 	.short	0x0100
        /*00ae*/ 	.byte	0x08
	.zero		1


	//   ....[3]....
        /*00b0*/ 	.word	0x00000280
        /*00b4*/ 	.word	0x000000ff
        /*00b8*/ 	.word	0x000000d8
        /*00bc*/ 	.short	0x0100
        /*00be*/ 	.byte	0x08
	.zero		1


	//   ....[4]....
        /*00c0*/ 	.word	0x00000290
        /*00c4*/ 	.word	0x000000ff
        /*00c8*/ 	.word	0x00000010
        /*00cc*/ 	.short	0x0100
        /*00ce*/ 	.byte	0x08
	.zero		1


	//   ....[5]....
        /*00d0*/ 	.word	0x000002a0
        /*00d4*/ 	.word	0x000000ff
        /*00d8*/ 	.word	0x000000e0
        /*00dc*/ 	.short	0x0100
        /*00de*/ 	.byte	0x08
	.zero		1


	//   ....[6]....
        /*00e0*/ 	.word	0x000002b0
        /*00e4*/ 	.word	0x000000ff
        /*00e8*/ 	.word	0x00000018
        /*00ec*/ 	.short	0x0100
        /*00ee*/ 	.byte	0x08
	.zero		1


	//   ....[7]....
        /*00f0*/ 	.word	0x000002c0
        /*00f4*/ 	.word	0x000000ff
        /*00f8*/ 	.word	0x000000e8
        /*00fc*/ 	.short	0x0100
        /*00fe*/ 	.byte	0x08
	.zero		1


	//   ....[8]....
        /*0100*/ 	.word	0x000002d0
        /*0104*/ 	.word	0x000000ff
        /*0108*/ 	.word	0x00000020
        /*010c*/ 	.short	0x0100
        /*010e*/ 	.byte	0x08
	.zero		1


	//   ....[9]....
        /*0110*/ 	.word	0x000002e0
        /*0114*/ 	.word	0x000000ff
        /*0118*/ 	.word	0x000000f0
        /*011c*/ 	.short	0x0100
        /*011e*/ 	.byte	0x08
	.zero		1


	//   ....[10]....
        /*0120*/ 	.word	0x000002f0
        /*0124*/ 	.word	0x000000ff
        /*0128*/ 	.word	0x00000028
        /*012c*/ 	.short	0x0100
        /*012e*/ 	.byte	0x08
	.zero		1


	//   ....[11]....
        /*0130*/ 	.word	0x00000300
        /*0134*/ 	.word	0x000000ff
        /*0138*/ 	.word	0x000000f8
        /*013c*/ 	.short	0x0100
        /*013e*/ 	.byte	0x08
	.zero		1


	//   ....[12]....
        /*0140*/ 	.word	0x00000310
        /*0144*/ 	.word	0x000000ff
        /*0148*/ 	.word	0x00000030
        /*014c*/ 	.short	0x0100
        /*014e*/ 	.byte	0x08
	.zero		1


	//   ....[13]....
        /*0150*/ 	.word	0x00000320
        /*0154*/ 	.word	0x000000ff
        /*0158*/ 	.word	0x00000100
        /*015c*/ 	.short	0x0100
        /*015e*/ 	.byte	0x08
	.zero		1


	//   ....[14]....
        /*0160*/ 	.word	0x00000330
        /*0164*/ 	.word	0x000000ff
        /*0168*/ 	.word	0x00000038
        /*016c*/ 	.short	0x0100
        /*016e*/ 	.byte	0x08
	.zero		1


	//   ....[15]....
        /*0170*/ 	.word	0x00000340
        /*0174*/ 	.word	0x000000ff
        /*0178*/ 	.word	0x00000108
        /*017c*/ 	.short	0x0100
        /*017e*/ 	.byte	0x08
	.zero		1


	//   ....[16]....
        /*0180*/ 	.word	0x00000350
        /*0184*/ 	.word	0x000000ff
        /*0188*/ 	.word	0x00000040
        /*018c*/ 	.short	0x0100
        /*018e*/ 	.byte	0x08
	.zero		1


	//   ....[17]....
        /*0190*/ 	.word	0x00000360
        /*0194*/ 	.word	0x000000ff
        /*0198*/ 	.word	0x00000110
        /*019c*/ 	.short	0x0100
        /*019e*/ 	.byte	0x08
	.zero		1


	//   ....[18]....
        /*01a0*/ 	.word	0x00000370
        /*01a4*/ 	.word	0x000000ff
        /*01a8*/ 	.word	0x00000048
        /*01ac*/ 	.short	0x0100
        /*01ae*/ 	.byte	0x08
	.zero		1


	//   ....[19]....
        /*01b0*/ 	.word	0x00000380
        /*01b4*/ 	.word	0x000000ff
        /*01b8*/ 	.word	0x00000118
        /*01bc*/ 	.short	0x0100
        /*01be*/ 	.byte	0x08
	.zero		1


	//   ....[20]....
        /*01c0*/ 	.word	0x00000390
        /*01c4*/ 	.word	0x000000ff
        /*01c8*/ 	.word	0x00000050
        /*01cc*/ 	.short	0x0100
        /*01ce*/ 	.byte	0x08
	.zero		1


	//   ....[21]....
        /*01d0*/ 	.word	0x000003a0
        /*01d4*/ 	.word	0x000000ff
        /*01d8*/ 	.word	0x00000120
        /*01dc*/ 	.short	0x0100
        /*01de*/ 	.byte	0x08
	.zero		1


	//   ....[22]....
        /*01e0*/ 	.word	0x000003b0
        /*01e4*/ 	.word	0x000000ff
        /*01e8*/ 	.word	0x00000058
        /*01ec*/ 	.short	0x0100
        /*01ee*/ 	.byte	0x08
	.zero		1


	//   ....[23]....
        /*01f0*/ 	.word	0x000003c0
        /*01f4*/ 	.word	0x000000ff
        /*01f8*/ 	.word	0x00000128
        /*01fc*/ 	.short	0x0100
        /*01fe*/ 	.byte	0x08
	.zero		1


	//   ....[24]....
        /*0200*/ 	.word	0x000003d0
        /*0204*/ 	.word	0x000000ff
        /*0208*/ 	.word	0x00000060
        /*020c*/ 	.short	0x0100
        /*020e*/ 	.byte	0x08
	.zero		1


	//   ....[25]....
        /*0210*/ 	.word	0x000003e0
        /*0214*/ 	.word	0x000000ff
        /*0218*/ 	.word	0x00000130
        /*021c*/ 	.short	0x0100
        /*021e*/ 	.byte	0x08
	.zero		1


	//   ....[26]....
        /*0220*/ 	.word	0x000003f0
        /*0224*/ 	.word	0x000000ff
        /*0228*/ 	.word	0x00000068
        /*022c*/ 	.short	0x0100
        /*022e*/ 	.byte	0x08
	.zero		1


	//   ....[27]....
        /*0230*/ 	.word	0x00000400
        /*0234*/ 	.word	0x000000ff
        /*0238*/ 	.word	0x00000138
        /*023c*/ 	.short	0x0100
        /*023e*/ 	.byte	0x08
	.zero		1


	//   ....[28]....
        /*0240*/ 	.word	0x00000410
        /*0244*/ 	.word	0x000000ff
        /*0248*/ 	.word	0x00000070
        /*024c*/ 	.short	0x0100
        /*024e*/ 	.byte	0x08
	.zero		1


	//   ....[29]....
        /*0250*/ 	.word	0x00000420
        /*0254*/ 	.word	0x000000ff
        /*0258*/ 	.word	0x00000140
        /*025c*/ 	.short	0x0100
        /*025e*/ 	.byte	0x08
	.zero		1


	//   ....[30]....
        /*0260*/ 	.word	0x00000430
        /*0264*/ 	.word	0x000000ff
        /*0268*/ 	.word	0x00000078
        /*026c*/ 	.short	0x0100
        /*026e*/ 	.byte	0x08
	.zero		1


	//   ....[31]....
        /*0270*/ 	.word	0x00000440
        /*0274*/ 	.word	0x000000ff
        /*0278*/ 	.word	0x00000148
        /*027c*/ 	.short	0x0100
        /*027e*/ 	.byte	0x08
	.zero		1


	//   ....[32]....
        /*0280*/ 	.word	0x00000450
        /*0284*/ 	.word	0x000000ff
        /*0288*/ 	.word	0x00000080
        /*028c*/ 	.short	0x0100
        /*028e*/ 	.byte	0x08
	.zero		1


	//   ....[33]....
        /*0290*/ 	.word	0x00000460
        /*0294*/ 	.word	0x000000ff
        /*0298*/ 	.word	0x00000150
        /*029c*/ 	.short	0x0100
        /*029e*/ 	.byte	0x08
	.zero		1


	//   ....[34]....
        /*02a0*/ 	.word	0x00000470
        /*02a4*/ 	.word	0x000000ff
        /*02a8*/ 	.word	0x00000088
        /*02ac*/ 	.short	0x0100
        /*02ae*/ 	.byte	0x08
	.zero		1


	//   ....[35]....
        /*02b0*/ 	.word	0x00000480
        /*02b4*/ 	.word	0x000000ff
        /*02b8*/ 	.word	0x00000158
        /*02bc*/ 	.short	0x0100
        /*02be*/ 	.byte	0x08
	.zero		1


	//   ....[36]....
        /*02c0*/ 	.word	0x00000490
        /*02c4*/ 	.word	0x000000ff
        /*02c8*/ 	.word	0x00000090
        /*02cc*/ 	.short	0x0100
        /*02ce*/ 	.byte	0x08
	.zero		1


	//   ....[37]....
        /*02d0*/ 	.word	0x000004a0
        /*02d4*/ 	.word	0x000000ff
        /*02d8*/ 	.word	0x00000160
        /*02dc*/ 	.short	0x0100
        /*02de*/ 	.byte	0x08
	.zero		1


	//   ....[38]....
        /*02e0*/ 	.word	0x000004b0
        /*02e4*/ 	.word	0x000000ff
        /*02e8*/ 	.word	0x00000098
        /*02ec*/ 	.short	0x0100
        /*02ee*/ 	.byte	0x08
	.zero		1


	//   ....[39]....
        /*02f0*/ 	.word	0x000004c0
        /*02f4*/ 	.word	0x000000ff
        /*02f8*/ 	.word	0x00000168
        /*02fc*/ 	.short	0x0100
        /*02fe*/ 	.byte	0x08
	.zero		1


	//   ....[40]....
        /*0300*/ 	.word	0x000004d0
        /*0304*/ 	.word	0x000000ff
        /*0308*/ 	.word	0x000000a0
        /*030c*/ 	.short	0x0100
        /*030e*/ 	.byte	0x08
	.zero		1


	//   ....[41]....
        /*0310*/ 	.word	0x000004e0
        /*0314*/ 	.word	0x000000ff
        /*0318*/ 	.word	0x00000170
        /*031c*/ 	.short	0x0100
        /*031e*/ 	.byte	0x08
	.zero		1


	//   ....[42]....
        /*0320*/ 	.word	0x000004f0
        /*0324*/ 	.word	0x000000ff
        /*0328*/ 	.word	0x000000a8
        /*032c*/ 	.short	0x0100
        /*032e*/ 	.byte	0x08
	.zero		1


	//   ....[43]....
        /*0330*/ 	.word	0x00000500
        /*0334*/ 	.word	0x000000ff
        /*0338*/ 	.word	0x00000178
        /*033c*/ 	.short	0x0100
        /*033e*/ 	.byte	0x08
	.zero		1


	//   ....[44]....
        /*0340*/ 	.word	0x00000510
        /*0344*/ 	.word	0x000000ff
        /*0348*/ 	.word	0x000000b0
        /*034c*/ 	.short	0x0100
        /*034e*/ 	.byte	0x08
	.zero		1


	//   ....[45]....
        /*0350*/ 	.word	0x00000520
        /*0354*/ 	.word	0x000000ff
        /*0358*/ 	.word	0x00000180
        /*035c*/ 	.short	0x0100
        /*035e*/ 	.byte	0x08
	.zero		1


	//   ....[46]....
        /*0360*/ 	.word	0x00000530
        /*0364*/ 	.word	0x000000ff
        /*0368*/ 	.word	0x000000b8
        /*036c*/ 	.short	0x0100
        /*036e*/ 	.byte	0x08
	.zero		1


	//   ....[47]....
        /*0370*/ 	.word	0x00000540
        /*0374*/ 	.word	0x000000ff
        /*0378*/ 	.word	0x00000188
        /*037c*/ 	.short	0x0100
        /*037e*/ 	.byte	0x08
	.zero		1


	//   ....[48]....
        /*0380*/ 	.word	0x00000550
        /*0384*/ 	.word	0x000000ff
        /*0388*/ 	.word	0x000000c0
        /*038c*/ 	.short	0x0100
        /*038e*/ 	.byte	0x08
	.zero		1


	//   ....[49]....
        /*0390*/ 	.word	0x00000560
        /*0394*/ 	.word	0x000000ff
        /*0398*/ 	.word	0x00000190
        /*039c*/ 	.short	0x0100
        /*039e*/ 	.byte	0x08
	.zero		1


	//   ....[50]....
        /*03a0*/ 	.word	0x00000570
        /*03a4*/ 	.word	0x000000ff
        /*03a8*/ 	.word	0x000000c8
        /*03ac*/ 	.short	0x0100
        /*03ae*/ 	.byte	0x08
	.zero		1


	//   ....[51]....
        /*03b0*/ 	.word	0x00000580
        /*03b4*/ 	.word	0x000000ff
        /*03b8*/ 	.word	0x00000198
        /*03bc*/ 	.short	0x0100
        /*03be*/ 	.byte	0x08
	.zero		1


	//   ....[52]....
        /*03c0*/ 	.word	0x00000840
        /*03c4*/ 	.word	0x000000ff
        /*03c8*/ 	.word	0x000001b0
        /*03cc*/ 	.short	0x0100
        /*03ce*/ 	.byte	0x08
	.zero		1


	//   ....[53]....
        /*03d0*/ 	.word	0x000008c0
        /*03d4*/ 	.word	0x000000ff
        /*03d8*/ 	.word	0x000001b8
        /*03dc*/ 	.short	0x0100
        /*03de*/ 	.byte	0x08
	.zero		1


	//   ....[54]....
        /*03e0*/ 	.word	0x000016e0
        /*03e4*/ 	.word	0x00000003
        /*03e8*/ 	.word	0x00000000
        /*03ec*/ 	.short	0x010a
        /*03ee*/ 	.byte	0x3f
	.zero		1


	//   ....[55]....
        /*03f0*/ 	.word	0x00001740
        /*03f4*/ 	.word	0x00000003
        /*03f8*/ 	.word	0x00000000
        /*03fc*/ 	.short	0x010a
        /*03fe*/ 	.byte	0x3f
	.zero		1


	//   ....[56]....
        /*0400*/ 	.word	0x00001980
        /*0404*/ 	.word	0x000000ff
        /*0408*/ 	.word	0x00000000
        /*040c*/ 	.short	0x010a
        /*040e*/ 	.byte	0x04
	.zero		1


	//   ....[57]....
        /*0410*/ 	.word	0x000019c0
        /*0414*/ 	.word	0x000000ff
        /*0418*/ 	.word	0x00000000
        /*041c*/ 	.short	0x010a
        /*041e*/ 	.byte	0x04
	.zero		1


	//   ....[58]....
        /*0420*/ 	.word	0x00001b10
        /*0424*/ 	.word	0x000000ff
        /*0428*/ 	.word	0x00000000
        /*042c*/ 	.short	0x0101
        /*042e*/ 	.byte	0x04
	.zero		1


	//   ....[59]....
        /*0430*/ 	.word	0x00001cf0
        /*0434*/ 	.word	0x000000ff
        /*0438*/ 	.word	0x00000000
        /*043c*/ 	.short	0x0101
        /*043e*/ 	.byte	0x06
	.zero		1


	//   ....[60]....
        /*0440*/ 	.word	0x00004420
        /*0444*/ 	.word	0x00000009
        /*0448*/ 	.word	0x000000d0
        /*044c*/ 	.short	0x010a
        /*044e*/ 	.byte	0x3f
	.zero		1


	//   ....[61]....
        /*0450*/ 	.word	0x000047b0
        /*0454*/ 	.word	0x00000003
        /*0458*/ 	.word	0x000001b8
        /*045c*/ 	.short	0x0101
        /*045e*/ 	.byte	0x3f
	.zero		1


	//   ....[62]....
        /*0460*/ 	.word	0x00004ee0
        /*0464*/ 	.word	0x00000007
        /*0468*/ 	.word	0x00000000
        /*046c*/ 	.short	0x010a
        /*046e*/ 	.byte	0x3f
	.zero		1


	//   ....[63]....
        /*0470*/ 	.word	0x00004f60
        /*0474*/ 	.word	0x00000008
        /*0478*/ 	.word	0x00000000
        /*047c*/ 	.short	0x010a
        /*047e*/ 	.byte	0x3f
	.zero		1


	//   ....[64]....
        /*0480*/ 	.word	0x00004ff0
        /*0484*/ 	.word	0x00000009
        /*0488*/ 	.word	0x00000000
        /*048c*/ 	.short	0x010a
        /*048e*/ 	.byte	0x3f
	.zero		1


	//   ....[65]....
        /*0490*/ 	.word	0x00005080
        /*0494*/ 	.word	0x00000008
        /*0498*/ 	.word	0x00000000
        /*049c*/ 	.short	0x010a
        /*049e*/ 	.byte	0x3f
	.zero		1


	//   ....[66]....
        /*04a0*/ 	.word	0x00005110
        /*04a4*/ 	.word	0x00000009
        /*04a8*/ 	.word	0x00000000
        /*04ac*/ 	.short	0x010a
        /*04ae*/ 	.byte	0x3f
	.zero		1


	//   ....[67]....
        /*04b0*/ 	.word	0x000051a0
        /*04b4*/ 	.word	0x00000008
        /*04b8*/ 	.word	0x00000000
        /*04bc*/ 	.short	0x010a
        /*04be*/ 	.byte	0x3f
	.zero		1


	//   ....[68]....
        /*04c0*/ 	.word	0x00005230
        /*04c4*/ 	.word	0x00000009
        /*04c8*/ 	.word	0x00000000
        /*04cc*/ 	.short	0x010a
        /*04ce*/ 	.byte	0x3f
	.zero		1


	//   ....[69]....
        /*04d0*/ 	.word	0x000052c0
        /*04d4*/ 	.word	0x00000008
        /*04d8*/ 	.word	0x00000000
        /*04dc*/ 	.short	0x010a
        /*04de*/ 	.byte	0x3f
	.zero		1


	//   ....[70]....
        /*04e0*/ 	.word	0x00005350
        /*04e4*/ 	.word	0x00000009
        /*04e8*/ 	.word	0x00000000
        /*04ec*/ 	.short	0x010a
        /*04ee*/ 	.byte	0x3f
	.zero		1


	//   ....[71]....
        /*04f0*/ 	.word	0x000053e0
        /*04f4*/ 	.word	0x00000008
        /*04f8*/ 	.word	0x00000000
        /*04fc*/ 	.short	0x010a
        /*04fe*/ 	.byte	0x3f
	.zero		1


	//   ....[72]....
        /*0500*/ 	.word	0x00005470
        /*0504*/ 	.word	0x00000009
        /*0508*/ 	.word	0x00000000
        /*050c*/ 	.short	0x010a
        /*050e*/ 	.byte	0x3f
	.zero		1


	//   ....[73]....
        /*0510*/ 	.word	0x00005500
        /*0514*/ 	.word	0x00000008
        /*0518*/ 	.word	0x00000000
        /*051c*/ 	.short	0x010a
        /*051e*/ 	.byte	0x3f
	.zero		1


	//   ....[74]....
        /*0520*/ 	.word	0x00005590
        /*0524*/ 	.word	0x00000009
        /*0528*/ 	.word	0x00000000
        /*052c*/ 	.short	0x010a
        /*052e*/ 	.byte	0x3f
	.zero		1


	//   ....[75]....
        /*0530*/ 	.word	0x00005620
        /*0534*/ 	.word	0x00000008
        /*0538*/ 	.word	0x00000000
        /*053c*/ 	.short	0x010a
        /*053e*/ 	.byte	0x3f
	.zero		1


	//   ....[76]....
        /*0540*/ 	.word	0x000056b0
        /*0544*/ 	.word	0x00000009
        /*0548*/ 	.word	0x00000000
        /*054c*/ 	.short	0x010a
        /*054e*/ 	.byte	0x3f
	.zero		1


	//   ....[77]....
        /*0550*/ 	.word	0x00005740
        /*0554*/ 	.word	0x00000008
        /*0558*/ 	.word	0x00000000
        /*055c*/ 	.short	0x010a
        /*055e*/ 	.byte	0x3f
	.zero		1


	//   ....[78]....
        /*0560*/ 	.word	0x000057d0
        /*0564*/ 	.word	0x00000009
        /*0568*/ 	.word	0x00000000
        /*056c*/ 	.short	0x010a
        /*056e*/ 	.byte	0x3f
	.zero		1


	//   ....[79]....
        /*0570*/ 	.word	0x00005860
        /*0574*/ 	.word	0x00000008
        /*0578*/ 	.word	0x00000000
        /*057c*/ 	.short	0x010a
        /*057e*/ 	.byte	0x3f
	.zero		1


	//   ....[80]....
        /*0580*/ 	.word	0x000058f0
        /*0584*/ 	.word	0x00000009
        /*0588*/ 	.word	0x00000000
        /*058c*/ 	.short	0x010a
        /*058e*/ 	.byte	0x3f
	.zero		1


	//   ....[81]....
        /*0590*/ 	.word	0x00005980
        /*0594*/ 	.word	0x00000008
        /*0598*/ 	.word	0x00000000
        /*059c*/ 	.short	0x010a
        /*059e*/ 	.byte	0x3f
	.zero		1


	//   ....[82]....
        /*05a0*/ 	.word	0x00005a10
        /*05a4*/ 	.word	0x00000009
        /*05a8*/ 	.word	0x00000000
        /*05ac*/ 	.short	0x010a
        /*05ae*/ 	.byte	0x3f
	.zero		1


	//   ....[83]....
        /*05b0*/ 	.word	0x00005aa0
        /*05b4*/ 	.word	0x00000008
        /*05b8*/ 	.word	0x00000000
        /*05bc*/ 	.short	0x010a
        /*05be*/ 	.byte	0x3f
	.zero		1


	//   ....[84]....
        /*05c0*/ 	.word	0x00005b30
        /*05c4*/ 	.word	0x00000009
        /*05c8*/ 	.word	0x00000000
        /*05cc*/ 	.short	0x010a
        /*05ce*/ 	.byte	0x3f
	.zero		1


	//   ....[85]....
        /*05d0*/ 	.word	0x00005bc0
        /*05d4*/ 	.word	0x00000008
        /*05d8*/ 	.word	0x00000000
        /*05dc*/ 	.short	0x010a
        /*05de*/ 	.byte	0x3f
	.zero		1


	//   ....[86]....
        /*05e0*/ 	.word	0x00005c50
        /*05e4*/ 	.word	0x0000000b
        /*05e8*/ 	.word	0x00000000
        /*05ec*/ 	.short	0x010a
        /*05ee*/ 	.byte	0x3f
	.zero		1


	//   ....[87]....
        /*05f0*/ 	.word	0x00005ce0
        /*05f4*/ 	.word	0x00000003
        /*05f8*/ 	.word	0x00000000
        /*05fc*/ 	.short	0x010a
        /*05fe*/ 	.byte	0x3f
	.zero		1


	//   ....[88]....
        /*0600*/ 	.word	0x00005d40
        /*0604*/ 	.word	0x00000003
        /*0608*/ 	.word	0x00000000
        /*060c*/ 	.short	0x010a
        /*060e*/ 	.byte	0x3f
	.zero		1


	//   ....[89]....
        /*0610*/ 	.word	0x00005da0
        /*0614*/ 	.word	0x00000004
        /*0618*/ 	.word	0x00000000
        /*061c*/ 	.short	0x010a
        /*061e*/ 	.byte	0x3f
	.zero		1


	//   ....[90]....
        /*0620*/ 	.word	0x00005e70
        /*0624*/ 	.word	0x00000009
        /*0628*/ 	.word	0x000000d0
        /*062c*/ 	.short	0x010a
        /*062e*/ 	.byte	0x3f
	.zero		1


	//   ....[91]....
        /*0630*/ 	.word	0x00005f40
        /*0634*/ 	.word	0x00000007
        /*0638*/ 	.word	0x00000000
        /*063c*/ 	.short	0x010a
        /*063e*/ 	.byte	0x3f
	.zero		1


	//   ....[92]....
        /*0640*/ 	.word	0x00005f90
        /*0644*/ 	.word	0x00000008
        /*0648*/ 	.word	0x00000000
        /*064c*/ 	.short	0x010a
        /*064e*/ 	.byte	0x3f
	.zero		1


	//   ....[93]....
        /*0650*/ 	.word	0x00005fe0
        /*0654*/ 	.word	0x00000009
        /*0658*/ 	.word	0x00000000
        /*065c*/ 	.short	0x010a
        /*065e*/ 	.byte	0x3f
	.zero		1


	//   ....[94]....
        /*0660*/ 	.word	0x00006030
        /*0664*/ 	.word	0x00000008
        /*0668*/ 	.word	0x00000000
        /*066c*/ 	.short	0x010a
        /*066e*/ 	.byte	0x3f
	.zero		1


	//   ....[95]....
        /*0670*/ 	.word	0x00006080
        /*0674*/ 	.word	0x00000009
        /*0678*/ 	.word	0x00000000
        /*067c*/ 	.short	0x010a
        /*067e*/ 	.byte	0x3f
	.zero		1


	//   ....[96]....
        /*0680*/ 	.word	0x000060d0
        /*0684*/ 	.word	0x00000008
        /*0688*/ 	.word	0x00000000
        /*068c*/ 	.short	0x010a
        /*068e*/ 	.byte	0x3f
	.zero		1


	//   ....[97]....
        /*0690*/ 	.word	0x00006120
        /*0694*/ 	.word	0x00000009
        /*0698*/ 	.word	0x00000000
        /*069c*/ 	.short	0x010a
        /*069e*/ 	.byte	0x3f
	.zero		1


	//   ....[98]....
        /*06a0*/ 	.word	0x00006170
        /*06a4*/ 	.word	0x00000008
        /*06a8*/ 	.word	0x00000000
        /*06ac*/ 	.short	0x010a
        /*06ae*/ 	.byte	0x3f
	.zero		1


	//   ....[99]....
        /*06b0*/ 	.word	0x000061c0
        /*06b4*/ 	.word	0x00000009
        /*06b8*/ 	.word	0x00000000
        /*06bc*/ 	.short	0x010a
        /*06be*/ 	.byte	0x3f
	.zero		1


	//   ....[100]....
        /*06c0*/ 	.word	0x00006210
        /*06c4*/ 	.word	0x00000008
        /*06c8*/ 	.word	0x00000000
        /*06cc*/ 	.short	0x010a
        /*06ce*/ 	.byte	0x3f
	.zero		1


	//   ....[101]....
        /*06d0*/ 	.word	0x00006260
        /*06d4*/ 	.word	0x00000009
        /*06d8*/ 	.word	0x00000000
        /*06dc*/ 	.short	0x010a
        /*06de*/ 	.byte	0x3f
	.zero		1


	//   ....[102]....
        /*06e0*/ 	.word	0x000062b0
        /*06e4*/ 	.word	0x00000008
        /*06e8*/ 	.word	0x00000000
        /*06ec*/ 	.short	0x010a
        /*06ee*/ 	.byte	0x3f
	.zero		1


	//   ....[103]....
        /*06f0*/ 	.word	0x00006300
        /*06f4*/ 	.word	0x00000009
        /*06f8*/ 	.word	0x00000000
        /*06fc*/ 	.short	0x010a
        /*06fe*/ 	.byte	0x3f
	.zero		1


	//   ....[104]....
        /*0700*/ 	.word	0x00006350
        /*0704*/ 	.word	0x00000008
        /*0708*/ 	.word	0x00000000
        /*070c*/ 	.short	0x010a
        /*070e*/ 	.byte	0x3f
	.zero		1


	//   ....[105]....
        /*0710*/ 	.word	0x000063a0
        /*0714*/ 	.word	0x00000009
        /*0718*/ 	.word	0x00000000
        /*071c*/ 	.short	0x010a
        /*071e*/ 	.byte	0x3f
	.zero		1


	//   ....[106]....
        /*0720*/ 	.word	0x000063f0
        /*0724*/ 	.word	0x00000008
        /*0728*/ 	.word	0x00000000
        /*072c*/ 	.short	0x010a
        /*072e*/ 	.byte	0x3f
	.zero		1


	//   ....[107]....
        /*0730*/ 	.word	0x00006440
        /*0734*/ 	.word	0x00000009
        /*0738*/ 	.word	0x00000000
        /*073c*/ 	.short	0x010a
        /*073e*/ 	.byte	0x3f
	.zero		1


	//   ....[108]....
        /*0740*/ 	.word	0x00006490
        /*0744*/ 	.word	0x00000008
        /*0748*/ 	.word	0x00000000
        /*074c*/ 	.short	0x010a
        /*074e*/ 	.byte	0x3f
	.zero		1


	//   ....[109]....
        /*0750*/ 	.word	0x000064e0
        /*0754*/ 	.word	0x00000009
        /*0758*/ 	.word	0x00000000
        /*075c*/ 	.short	0x010a
        /*075e*/ 	.byte	0x3f
	.zero		1


	//   ....[110]....
        /*0760*/ 	.word	0x00006530
        /*0764*/ 	.word	0x00000008
        /*0768*/ 	.word	0x00000000
        /*076c*/ 	.short	0x010a
        /*076e*/ 	.byte	0x3f
	.zero		1


	//   ....[111]....
        /*0770*/ 	.word	0x00006580
        /*0774*/ 	.word	0x00000009
        /*0778*/ 	.word	0x00000000
        /*077c*/ 	.short	0x010a
        /*077e*/ 	.byte	0x3f
	.zero		1


	//   ....[112]....
        /*0780*/ 	.word	0x000065d0
        /*0784*/ 	.word	0x00000008
        /*0788*/ 	.word	0x00000000
        /*078c*/ 	.short	0x010a
        /*078e*/ 	.byte	0x3f
	.zero		1


	//   ....[113]....
        /*0790*/ 	.word	0x00006620
        /*0794*/ 	.word	0x00000009
        /*0798*/ 	.word	0x00000000
        /*079c*/ 	.short	0x010a
        /*079e*/ 	.byte	0x3f
	.zero		1


	//   ....[114]....
        /*07a0*/ 	.word	0x00006670
        /*07a4*/ 	.word	0x00000008
        /*07a8*/ 	.word	0x00000000
        /*07ac*/ 	.short	0x010a
        /*07ae*/ 	.byte	0x3f
	.zero		1


	//   ....[115]....
        /*07b0*/ 	.word	0x000066c0
        /*07b4*/ 	.word	0x0000000b
        /*07b8*/ 	.word	0x00000000
        /*07bc*/ 	.short	0x010a
        /*07be*/ 	.byte	0x3f
	.zero		1


	//----- nvinfo : EIATTR_NUM_MBARRIERS
	.align		4
.L_35:
        /*07c0*/ 	.byte	0x03, 0x38
        /*07c2*/ 	.short	0x0036


	//----- nvinfo : EIATTR_EXIT_INSTR_OFFSETS
	.align		4
        /*07c4*/ 	.byte	0x04, 0x1c
        /*07c6*/ 	.short	(.L_37 - .L_36)


	//   ....[0]....
.L_36:
        /*07c8*/ 	.word	0x00000960


	//   ....[1]....
        /*07cc*/ 	.word	0x00001250


	//   ....[2]....
        /*07d0*/ 	.word	0x00003ae0


	//   ....[3]....
        /*07d4*/ 	.word	0x00004130


	//   ....[4]....
        /*07d8*/ 	.word	0x00005d30


	//----- nvinfo : EIATTR_MAX_THREADS
	.align		4
.L_37:
        /*07dc*/ 	.byte	0x04, 0x05
        /*07de*/ 	.short	(.L_39 - .L_38)
.L_38:
        /*07e0*/ 	.word	0x00000180
        /*07e4*/ 	.word	0x00000001
        /*07e8*/ 	.word	0x00000001


	//----- nvinfo : EIATTR_CRS_STACK_SIZE
	.align		4
.L_39:
        /*07ec*/ 	.byte	0x04, 0x1e
        /*07ee*/ 	.short	(.L_41 - .L_40)
.L_40:
        /*07f0*/ 	.word	0x00000000


	//----- nvinfo : EIATTR_CBANK_PARAM_SIZE
	.align		4
.L_41:
        /*07f4*/ 	.byte	0x03, 0x19
        /*07f6*/ 	.short	0x0470


	//----- nvinfo : EIATTR_PARAM_CBANK
	.align		4
        /*07f8*/ 	.byte	0x04, 0x0a
        /*07fa*/ 	.short	(.L_43 - .L_42)
	.align		4
.L_42:
        /*07fc*/ 	.word	index@(.nv.constant0._ZN7cutlass13device_kernelINS_4gemm6kernel13GemmUniversalIN4cute5tupleIJiiiiEEENS1_10collective13CollectiveMmaINS1_34MainloopSm90TmaGmmaWarpSpecializedILi26ENS5_IJNS4_1CILi1EEESB_SB_EEENS1_35KernelTmaWarpSpecializedCooperativeEEENS5_IJNSA_ILi256EEENSA_ILi16EEESG_EEENS_6half_tENS5_IJlSB_lEEESI_SJ_NS4_8TiledMMAINS4_8MMA_AtomIJNS4_4SM904GMMA25MMA_64x16x16_F32F16F16_SSILNSN_5MajorE0ELSP_0ELNSN_7ScaleInE1ELSQ_1EEEEEENS4_6LayoutINS5_IJNSA_ILi2EEESB_SB_EEENS5_IJSB_NSA_ILi0EEESW_EEEEENS5_IJNS4_10UnderscoreESZ_SZ_EEEEENS4_13SM90_TMA_LOADENS4_14ComposedLayoutINS4_7SwizzleILi1ELi4ELi3EEENS4_18smem_ptr_flag_bitsILi16EEENST_INS5_IJNSA_ILi8EEESG_EEENS5_IJSG_SB_EEEEEEEvNS4_8identityES12_S1C_vS1D_EENS_8epilogue10collective6detail29Sm90TmaWarpSpecializedAdapterINS1G_15DefaultEpilogueISI_SJ_SJ_NS1F_6thread17LinearCombinationISI_Li1EffLNS1K_9ScaleType4KindE0ELNS_15FloatRoundStyleE2ESI_EENS1_15EpilogueDefaultEEEEEvvEEEEvNT_6ParamsE)
        /*0800*/ 	.short	0x0210
        /*0802*/ 	.short	0x0470


	//----- nvinfo : EIATTR_SW_WAR
	.align		4
.L_43:
        /*0804*/ 	.byte	0x04, 0x36
        /*0806*/ 	.short	(.L_45 - .L_44)
.L_44:
        /*0808*/ 	.word	0x00000008
.L_45:


//--------------------- .nv.callgraph             --------------------------
	.section	.nv.callgraph,"",@"SHT_CUDA_CALLGRAPH"
	.align	4
	.sectionentsize	8
	.align		4
        /*0000*/ 	.word	0x00000000
	.align		4
        /*0004*/ 	.word	0xffffffff
	.align		4
        /*0008*/ 	.word	index@(_ZN7cutlass13device_kernelINS_4gemm6kernel13GemmUniversalIN4cute5tupleIJiiiiEEENS1_10collective13CollectiveMmaINS1_34MainloopSm90TmaGmmaWarpSpecializedILi26ENS5_IJNS4_1CILi1EEESB_SB_EEENS1_35KernelTmaWarpSpecializedCooperativeEEENS5_IJNSA_ILi256EEENSA_ILi16EEESG_EEENS_6half_tENS5_IJlSB_lEEESI_SJ_NS4_8TiledMMAINS4_8MMA_AtomIJNS4_4SM904GMMA25MMA_64x16x16_F32F16F16_SSILNSN_5MajorE0ELSP_0ELNSN_7ScaleInE1ELSQ_1EEEEEENS4_6LayoutINS5_IJNSA_ILi2EEESB_SB_EEENS5_IJSB_NSA_ILi0EEESW_EEEEENS5_IJNS4_10UnderscoreESZ_SZ_EEEEENS4_13SM90_TMA_LOADENS4_14ComposedLayoutINS4_7SwizzleILi1ELi4ELi3EEENS4_18smem_ptr_flag_bitsILi16EEENST_INS5_IJNSA_ILi8EEESG_EEENS5_IJSG_SB_EEEEEEEvNS4_8identityES12_S1C_vS1D_EENS_8epilogue10collective6detail29Sm90TmaWarpSpecializedAdapterINS1G_15DefaultEpilogueISI_SJ_SJ_NS1F_6thread17LinearCombinationISI_Li1EffLNS1K_9ScaleType4KindE0ELNS_15FloatRoundStyleE2ESI_EENS1_15EpilogueDefaultEEEEEvvEEEEvNT_6ParamsE)
	.align		4
        /*000c*/ 	.word	index@(__assertfail)
	.align		4
        /*0010*/ 	.word	0x00000000
	.align		4
        /*0014*/ 	.word	0xfffffffe
	.align		4
        /*0018*/ 	.word	0x00000000
	.align		4
        /*001c*/ 	.word	0xfffffffd
	.align		4
        /*0020*/ 	.word	0x00000000
	.align		4
        /*0024*/ 	.word	0xfffffffc


//--------------------- .nv.constant4             --------------------------
	.section	.nv.constant4,"a",@progbits
	.align	8
	.align		8
.nv.constant4:
        /*0000*/ 	.dword	__assertfail
	.align		8
        /*0008*/ 	.dword	__unnamed_1
	.align		8
        /*0010*/ 	.dword	_ZN39_INTERNAL_7fde1437_4_k_cu_be369c70_96734cuda3std3__45__cpo5beginE
	.align		8
        /*0018*/ 	.dword	_ZN39_INTERNAL_7fde1437_4_k_cu_be369c70_96734cuda3std3__45__cpo3endE
	.align		8
        /*0020*/ 	.dword	_ZN39_INTERNAL_7fde1437_4_k_cu_be369c70_96734cuda3std3__45__cpo6cbeginE
	.align		8
        /*0028*/ 	.dword	_ZN39_INTERNAL_7fde1437_4_k_cu_be369c70_96734cuda3std3__45__cpo4cendE
	.align		8
        /*0030*/ 	.dword	_ZN39_INTERNAL_7fde1437_4_k_cu_be369c70_96734cuda3std3__441_GLOBAL__N__7fde1437_4_k_cu_be369c70_96736ignoreE
	.align		8
        /*0038*/ 	.dword	_ZN39_INTERNAL_7fde1437_4_k_cu_be369c70_96734cuda3std3__419piecewise_constructE
	.align		8
        /*0040*/ 	.dword	_ZN39_INTERNAL_7fde1437_4_k_cu_be369c70_96734cuda3std3__48in_placeE
	.align		8
        /*0048*/ 	.dword	_ZN39_INTERNAL_7fde1437_4_k_cu_be369c70_96734cuda3std6ranges3__45__cpo4swapE
	.align		8
        /*0050*/ 	.dword	_ZN39_INTERNAL_7fde1437_4_k_cu_be369c70_96734cuda3std6ranges3__45__cpo9iter_moveE
	.align		8
        /*0058*/ 	.dword	_ZN39_INTERNAL_7fde1437_4_k_cu_be369c70_96734cute7productE
	.align		8
        /*0060*/ 	.dword	_ZN39_INTERNAL_7fde1437_4_k_cu_be369c70_96734cute1_E
	.align		8
        /*0068*/ 	.dword	$str$22
	.align		8
        /*0070*/ 	.dword	$str$23


//--------------------- .text._ZN7cutlass13device_kernelINS_4gemm6kernel13GemmUniversalIN4cute5tupleIJiiiiEEENS1_10collective13CollectiveMmaINS1_34MainloopSm90TmaGmmaWarpSpecializedILi26ENS5_IJNS4_1CILi1EEESB_SB_EEENS1_35KernelTmaWarpSpecializedCooperativeEEENS5_IJNSA_ILi256EEENSA_ILi16EEESG_EEENS_6half_tENS5_IJlSB_lEEESI_SJ_NS4_8TiledMMAINS4_8MMA_AtomIJNS4_4SM904GMMA25MMA_64x16x16_F32F16F16_SSILNSN_5MajorE0ELSP_0ELNSN_7ScaleInE1ELSQ_1EEEEEENS4_6LayoutINS5_IJNSA_ILi2EEESB_SB_EEENS5_IJSB_NSA_ILi0EEESW_EEEEENS5_IJNS4_10UnderscoreESZ_SZ_EEEEENS4_13SM90_TMA_LOADENS4_14ComposedLayoutINS4_7SwizzleILi1ELi4ELi3EEENS4_18smem_ptr_flag_bitsILi16EEENST_INS5_IJNSA_ILi8EEESG_EEENS5_IJSG_SB_EEEEEEEvNS4_8identityES12_S1C_vS1D_EENS_8epilogue10collective6detail29Sm90TmaWarpSpecializedAdapterINS1G_15DefaultEpilogueISI_SJ_SJ_NS1F_6thread17LinearCombinationISI_Li1EffLNS1K_9ScaleType4KindE0ELNS_15FloatRoundStyleE2ESI_EENS1_15EpilogueDefaultEEEEEvvEEEEvNT_6ParamsE --------------------------
	.section	.text._ZN7cutlass13device_kernelINS_4gemm6kernel13GemmUniversalIN4cute5tupleIJiiiiEEENS1_10collective13CollectiveMmaINS1_34MainloopSm90TmaGmmaWarpSpecializedILi26ENS5_IJNS4_1CILi1EEESB_SB_EEENS1_35KernelTmaWarpSpecializedCooperativeEEENS5_IJNSA_ILi256EEENSA_ILi16EEESG_EEENS_6half_tENS5_IJlSB_lEEESI_SJ_NS4_8TiledMMAINS4_8MMA_AtomIJNS4_4SM904GMMA25MMA_64x16x16_F32F16F16_SSILNSN_5MajorE0ELSP_0ELNSN_7ScaleInE1ELSQ_1EEEEEENS4_6LayoutINS5_IJNSA_ILi2EEESB_SB_EEENS5_IJSB_NSA_ILi0EEESW_EEEEENS5_IJNS4_10UnderscoreESZ_SZ_EEEEENS4_13SM90_TMA_LOADENS4_14ComposedLayoutINS4_7SwizzleILi1ELi4ELi3EEENS4_18smem_ptr_flag_bitsILi16EEENST_INS5_IJNSA_ILi8EEESG_EEENS5_IJSG_SB_EEEEEEEvNS4_8identityES12_S1C_vS1D_EENS_8epilogue10collective6detail29Sm90TmaWarpSpecializedAdapterINS1G_15DefaultEpilogueISI_SJ_SJ_NS1F_6thread17LinearCombinationISI_Li1EffLNS1K_9ScaleType4KindE0ELNS_15FloatRoundStyleE2ESI_EENS1_15EpilogueDefaultEEEEEvvEEEEvNT_6ParamsE,"ax",@progbits
	.align	128
.text._ZN7cutlass13device_kernelINS_4gemm6kernel13GemmUniversalIN4cute5tupleIJiiiiEEENS1_10collective13CollectiveMmaINS1_34MainloopSm90TmaGmmaWarpSpecializedILi26ENS5_IJNS4_1CILi1EEESB_SB_EEENS1_35KernelTmaWarpSpecializedCooperativeEEENS5_IJNSA_ILi256EEENSA_ILi16EEESG_EEENS_6half_tENS5_IJlSB_lEEESI_SJ_NS4_8TiledMMAINS4_8MMA_AtomIJNS4_4SM904GMMA25MMA_64x16x16_F32F16F16_SSILNSN_5MajorE0ELSP_0ELNSN_7ScaleInE1ELSQ_1EEEEEENS4_6LayoutINS5_IJNSA_ILi2EEESB_SB_EEENS5_IJSB_NSA_ILi0EEESW_EEEEENS5_IJNS4_10UnderscoreESZ_SZ_EEEEENS4_13SM90_TMA_LOADENS4_14ComposedLayoutINS4_7SwizzleILi1ELi4ELi3EEENS4_18smem_ptr_flag_bitsILi16EEENST_INS5_IJNSA_ILi8EEESG_EEENS5_IJSG_SB_EEEEEEEvNS4_8identityES12_S1C_vS1D_EENS_8epilogue10collective6detail29Sm90TmaWarpSpecializedAdapterINS1G_15DefaultEpilogueISI_SJ_SJ_NS1F_6thread17LinearCombinationISI_Li1EffLNS1K_9ScaleType4KindE0ELNS_15FloatRoundStyleE2ESI_EENS1_15EpilogueDefaultEEEEEvvEEEEvNT_6ParamsE:
        .type           _ZN7cutlass13device_kernelINS_4gemm6kernel13GemmUniversalIN4cute5tupleIJiiiiEEENS1_10collective13CollectiveMmaINS1_34MainloopSm90TmaGmmaWarpSpecializedILi26ENS5_IJNS4_1CILi1EEESB_SB_EEENS1_35KernelTmaWarpSpecializedCooperativeEEENS5_IJNSA_ILi256EEENSA_ILi16EEESG_EEENS_6half_tENS5_IJlSB_lEEESI_SJ_NS4_8TiledMMAINS4_8MMA_AtomIJNS4_4SM904GMMA25MMA_64x16x16_F32F16F16_SSILNSN_5MajorE0ELSP_0ELNSN_7ScaleInE1ELSQ_1EEEEEENS4_6LayoutINS5_IJNSA_ILi2EEESB_SB_EEENS5_IJSB_NSA_ILi0EEESW_EEEEENS5_IJNS4_10UnderscoreESZ_SZ_EEEEENS4_13SM90_TMA_LOADENS4_14ComposedLayoutINS4_7SwizzleILi1ELi4ELi3EEENS4_18smem_ptr_flag_bitsILi16EEENST_INS5_IJNSA_ILi8EEESG_EEENS5_IJSG_SB_EEEEEEEvNS4_8identityES12_S1C_vS1D_EENS_8epilogue10collective6detail29Sm90TmaWarpSpecializedAdapterINS1G_15DefaultEpilogueISI_SJ_SJ_NS1F_6thread17LinearCombinationISI_Li1EffLNS1K_9ScaleType4KindE0ELNS_15FloatRoundStyleE2ESI_EENS1_15EpilogueDefaultEEEEEvvEEEEvNT_6ParamsE,@function
        .size           _ZN7cutlass13device_kernelINS_4gemm6kernel13GemmUniversalIN4cute5tupleIJiiiiEEENS1_10collective13CollectiveMmaINS1_34MainloopSm90TmaGmmaWarpSpecializedILi26ENS5_IJNS4_1CILi1EEESB_SB_EEENS1_35KernelTmaWarpSpecializedCooperativeEEENS5_IJNSA_ILi256EEENSA_ILi16EEESG_EEENS_6half_tENS5_IJlSB_lEEESI_SJ_NS4_8TiledMMAINS4_8MMA_AtomIJNS4_4SM904GMMA25MMA_64x16x16_F32F16F16_SSILNSN_5MajorE0ELSP_0ELNSN_7ScaleInE1ELSQ_1EEEEEENS4_6LayoutINS5_IJNSA_ILi2EEESB_SB_EEENS5_IJSB_NSA_ILi0EEESW_EEEEENS5_IJNS4_10UnderscoreESZ_SZ_EEEEENS4_13SM90_TMA_LOADENS4_14ComposedLayoutINS4_7SwizzleILi1ELi4ELi3EEENS4_18smem_ptr_flag_bitsILi16EEENST_INS5_IJNSA_ILi8EEESG_EEENS5_IJSG_SB_EEEEEEEvNS4_8identityES12_S1C_vS1D_EENS_8epilogue10collective6detail29Sm90TmaWarpSpecializedAdapterINS1G_15DefaultEpilogueISI_SJ_SJ_NS1F_6thread17LinearCombinationISI_Li1EffLNS1K_9ScaleType4KindE0ELNS_15FloatRoundStyleE2ESI_EENS1_15EpilogueDefaultEEEEEvvEEEEvNT_6ParamsE,(.L_x_141 - _ZN7cutlass13device_kernelINS_4gemm6kernel13GemmUniversalIN4cute5tupleIJiiiiEEENS1_10collective13CollectiveMmaINS1_34MainloopSm90TmaGmmaWarpSpecializedILi26ENS5_IJNS4_1CILi1EEESB_SB_EEENS1_35KernelTmaWarpSpecializedCooperativeEEENS5_IJNSA_ILi256EEENSA_ILi16EEESG_EEENS_6half_tENS5_IJlSB_lEEESI_SJ_NS4_8TiledMMAINS4_8MMA_AtomIJNS4_4SM904GMMA25MMA_64x16x16_F32F16F16_SSILNSN_5MajorE0ELSP_0ELNSN_7ScaleInE1ELSQ_1EEEEEENS4_6LayoutINS5_IJNSA_ILi2EEESB_SB_EEENS5_IJSB_NSA_ILi0EEESW_EEEEENS5_IJNS4_10UnderscoreESZ_SZ_EEEEENS4_13SM90_TMA_LOADENS4_14ComposedLayoutINS4_7SwizzleILi1ELi4ELi3EEENS4_18smem_ptr_flag_bitsILi16EEENST_INS5_IJNSA_ILi8EEESG_EEENS5_IJSG_SB_EEEEEEEvNS4_8identityES12_S1C_vS1D_EENS_8epilogue10collective6detail29Sm90TmaWarpSpecializedAdapterINS1G_15DefaultEpilogueISI_SJ_SJ_NS1F_6thread17LinearCombinationISI_Li1EffLNS1K_9ScaleType4KindE0ELNS_15FloatRoundStyleE2ESI_EENS1_15EpilogueDefaultEEEEEvvEEEEvNT_6ParamsE)
        .other          _ZN7cutlass13device_kernelINS_4gemm6kernel13GemmUniversalIN4cute5tupleIJiiiiEEENS1_10collective13CollectiveMmaINS1_34MainloopSm90TmaGmmaWarpSpecializedILi26ENS5_IJNS4_1CILi1EEESB_SB_EEENS1_35KernelTmaWarpSpecializedCooperativeEEENS5_IJNSA_ILi256EEENSA_ILi16EEESG_EEENS_6half_tENS5_IJlSB_lEEESI_SJ_NS4_8TiledMMAINS4_8MMA_AtomIJNS4_4SM904GMMA25MMA_64x16x16_F32F16F16_SSILNSN_5MajorE0ELSP_0ELNSN_7ScaleInE1ELSQ_1EEEEEENS4_6LayoutINS5_IJNSA_ILi2EEESB_SB_EEENS5_IJSB_NSA_ILi0EEESW_EEEEENS5_IJNS4_10UnderscoreESZ_SZ_EEEEENS4_13SM90_TMA_LOADENS4_14ComposedLayoutINS4_7SwizzleILi1ELi4ELi3EEENS4_18smem_ptr_flag_bitsILi16EEENST_INS5_IJNSA_ILi8EEESG_EEENS5_IJSG_SB_EEEEEEEvNS4_8identityES12_S1C_vS1D_EENS_8epilogue10collective6detail29Sm90TmaWarpSpecializedAdapterINS1G_15DefaultEpilogueISI_SJ_SJ_NS1F_6thread17LinearCombinationISI_Li1EffLNS1K_9ScaleType4KindE0ELNS_15FloatRoundStyleE2ESI_EENS1_15EpilogueDefaultEEEEEvvEEEEvNT_6ParamsE,@"STO_CUDA_ENTRY STV_DEFAULT"
_ZN7cutlass13device_kernelINS_4gemm6kernel13GemmUniversalIN4cute5tupleIJiiiiEEENS1_10collective13CollectiveMmaINS1_34MainloopSm90TmaGmmaWarpSpecializedILi26ENS5_IJNS4_1CILi1EEESB_SB_EEENS1_35KernelTmaWarpSpecializedCooperativeEEENS5_IJNSA_ILi256EEENSA_ILi16EEESG_EEENS_6half_tENS5_IJlSB_lEEESI_SJ_NS4_8TiledMMAINS4_8MMA_AtomIJNS4_4SM904GMMA25MMA_64x16x16_F32F16F16_SSILNSN_5MajorE0ELSP_0ELNSN_7ScaleInE1ELSQ_1EEEEEENS4_6LayoutINS5_IJNSA_ILi2EEESB_SB_EEENS5_IJSB_NSA_ILi0EEESW_EEEEENS5_IJNS4_10UnderscoreESZ_SZ_EEEEENS4_13SM90_TMA_LOADENS4_14ComposedLayoutINS4_7SwizzleILi1ELi4ELi3EEENS4_18smem_ptr_flag_bitsILi16EEENST_INS5_IJNSA_ILi8EEESG_EEENS5_IJSG_SB_EEEEEEEvNS4_8identityES12_S1C_vS1D_EENS_8epilogue10collective6detail29Sm90TmaWarpSpecializedAdapterINS1G_15DefaultEpilogueISI_SJ_SJ_NS1F_6thread17LinearCombinationISI_Li1EffLNS1K_9ScaleType4KindE0ELNS_15FloatRoundStyleE2ESI_EENS1_15EpilogueDefaultEEEEEvvEEEEvNT_6ParamsE:
[----:B------:R-:W0:Y:S01]  /*0000*/  LDC R1, c[0x0][0x28] ;  /* 0x00000a00ff017b82 */ /* 0x000e220000000800 */
[----:B------:R-:W1:Y:S01]  /*0010*/  S2R R3, SR_TID.X ;  /* 0x0000000000037919 */ /* 0x000e620000002100 */
[----:B------:R-:W-:Y:S01]  /*0020*/  ELECT P0, URZ, PT ;  /* 0x00000000003f782f */ /* 0x000fe20003800000 */
[----:B------:R-:W-:Y:S01]  /*0030*/  BSSY B0, `(.L_x_0) ;  /* 0x000000f000007945 */ /* 0x000fe20003800000 */
[--C-:B-1----:R-:W-:Y:S02]  /*0040*/  SHF.R.U32.HI R0, RZ, 0x5, R3.reuse ;  /* 0x00000005ff007819 */ /* 0x102fe40000011603 */
[----:B------:R-:W-:-:S03]  /*0050*/  SHF.R.U32.HI R14, RZ, 0x7, R3 ;  /* 0x00000007ff0e7819 */ /* 0x000fc60000011603 */
[----:B------:R-:W1:Y:S04]  /*0060*/  SHFL.IDX PT, R2, R0, RZ, 0x1f ;  /* 0x00001fff00027589 */ /* 0x000e6800000e0000 */
[----:B------:R2:W3:Y:S01]  /*0070*/  SHFL.IDX PT, R4, R14, RZ, 0x1f ;  /* 0x00001fff0e047589 */ /* 0x0004e200000e0000 */
[----:B-1----:R-:W-:-:S13]  /*0080*/  ISETP.NE.OR P0, PT, R2, RZ, !P0 ;  /* 0x000000ff0200720c */ /* 0x002fda0004705670 */
[----:B0-23--:R-:W-:Y:S05]  /*0090*/  @P0 BRA `(.L_x_1) ;  /* 0x0000000000200947 */ /* 0x00dfea0003800000 */
[----:B------:R-:W-:Y:S02]  /*00a0*/  ULDC.64 UR4, c[0x0][0x198] ;  /* 0x0000660000047ab9 */ /* 0x000fe40000000a00 */
[----:B------:R-:W-:Y:S02]  /*00b0*/  UIADD3 UR6, UP0, UR4, 0xf0, URZ ;  /* 0x000000f004067890 */ /* 0x000fe4000ff1e03f */
[----:B------:R-:W-:Y:S02]  /*00c0*/  UIADD3 UR4, UP1, UR4, 0x1f0, URZ ;  /* 0x000001f004047890 */ /* 0x000fe4000ff3e03f */
[----:B------:R-:W-:Y:S02]  /*00d0*/  UIADD3.X UR7, URZ, UR5, URZ, UP0, !UPT ;  /* 0x000000053f077290 */ /* 0x000fe400087fe43f */
[----:B------:R-:W-:-:S07]  /*00e0*/  UIADD3.X UR5, URZ, UR5, URZ, UP1, !UPT ;  /* 0x000000053f057290 */ /* 0x000fce0008ffe43f */
[----:B------:R0:W-:Y:S02]  /*00f0*/  UTMACCTL.PF [UR6] ;  /* 0x00000000060079b9 */ /* 0x0001e40008040000 */
[----:B------:R0:W-:Y:S02]  /*0100*/  UTMACCTL.PF [UR4] ;  /* 0x00000000040079b9 */ /* 0x0001e40008040000 */
[----:B0-----:R-:W-:Y:S01]  /*0110*/  NOP ;  /* 0x0000000000007918 */ /* 0x001fe20000000000 */
.L_x_1:
[----:B------:R-:W-:Y:S05]  /*0120*/  BSYNC B0 ;  /* 0x0000000000007941 */ /* 0x000fea0003800000 */
.L_x_0:
[----:B------:R-:W0:Y:S02]  /*0130*/  SHFL.IDX PT, R5, R0, RZ, 0x1f ;  /* 0x00001fff00057589 */ /* 0x000e2400000e0000 */
[----:B0-----:R-:W-:-:S13]  /*0140*/  ISETP.NE.AND P0, PT, R5, RZ, PT ;  /* 0x000000ff0500720c */ /* 0x001fda0003f05270 */
[----:B------:R-:W-:Y:S05]  /*0150*/  @P0 BRA `(.L_x_2) ;  /* 0x0000000400140947 */ /* 0x000fea0003800000 */
[----:B------:R-:W-:Y:S01]  /*0160*/  ELECT P0, URZ, PT ;  /* 0x00000000003f782f */ /* 0x000fe20003800000 */
[----:B------:R-:W-:-:S12]  /*0170*/  BSSY B0, `(.L_x_2) ;  /* 0x0000043000007945 */ /* 0x000fd80003800000 */
[----:B------:R-:W-:Y:S05]  /*0180*/  @!P0 BRA `(.L_x_3) ;  /* 0x0000000400048947 */ /* 0x000fea0003800000 */
[----:B------:R-:W0:Y:S01]  /*0190*/  S2UR UR8, SR_CgaCtaId ;  /* 0x00000000000879c3 */ /* 0x000e220000008800 */
[----:B------:R-:W-:Y:S01]  /*01a0*/  UMOV UR4, 0x400 ;  /* 0x0000040000047882 */ /* 0x000fe20000000000 */
[----:B------:R-:W-:Y:S01]  /*01b0*/  UMOV UR5, 0x1 ;  /* 0x0000000100057882 */ /* 0x000fe20000000000 */
[----:B------:R-:W-:Y:S02]  /*01c0*/  UMOV UR6, 0x100 ;  /* 0x0000010000067882 */ /* 0x000fe40000000000 */
[----:B------:R-:W-:-:S04]  /*01d0*/  UIADD3 UR6, -UR6, 0x100000, URZ ;  /* 0x0010000006067890 */ /* 0x000fc8000fffe13f */
[----:B------:R-:W-:Y:S02]  /*01e0*/  USHF.L.U32 UR7, UR6, 0xb, URZ ;  /* 0x0000000b06077899 */ /* 0x000fe4000800063f */
[----:B------:R-:W-:Y:S02]  /*01f0*/  USHF.L.U32 UR6, UR6, 0x1, URZ ;  /* 0x0000000106067899 */ /* 0x000fe4000800063f */
[----:B0-----:R-:W-:Y:S02]  /*0200*/  ULEA UR8, UR8, UR4, 0x18 ;  /* 0x0000000408087291 */ /* 0x001fe4000f8ec03f */
[----:B------:R-:W-:-:S04]  /*0210*/  UIADD3 UR4, -UR5, 0x100000, URZ ;  /* 0x0010000005047890 */ /* 0x000fc8000fffe13f */
[----:B------:R-:W-:Y:S02]  /*0220*/  USHF.L.U32 UR5, UR4, 0xb, URZ ;  /* 0x0000000b04057899 */ /* 0x000fe4000800063f */
[----:B------:R-:W-:Y:S01]  /*0230*/  USHF.L.U32 UR4, UR4, 0x1, URZ ;  /* 0x0000000104047899 */ /* 0x000fe2000800063f */
[----:B------:R-:W0:Y:S11]  /*0240*/  FENCE.VIEW.ASYNC.S ;  /* 0x00000000000073c6 */ /* 0x000e360000000000 */
[----:B0-----:R0:W1:Y:S01]  /*0250*/  SYNCS.EXCH.64 URZ, [UR8], UR4 ;  /* 0x00000004083f75b2 */ /* 0x0010620008000100 */
[----:B------:R0:W2:Y:S01]  /*0260*/  SYNCS.EXCH.64 URZ, [UR8+0xd0], UR6 ;  /* 0x0000d006083f75b2 */ /* 0x0000a20008000100 */
[----:B------:R0:W3:Y:S01]  /*0270*/  SYNCS.EXCH.64 URZ, [UR8+0x8], UR4 ;  /* 0x00000804083f75b2 */ /* 0x0000e20008000100 */
[----:B------:R0:W4:Y:S01]  /*0280*/  SYNCS.EXCH.64 URZ, [UR8+0xd8], UR6 ;  /* 0x0000d806083f75b2 */ /* 0x0001220008000100 */
[----:B------:R0:W0:Y:S01]  /*0290*/  SYNCS.EXCH.64 URZ, [UR8+0x10], UR4 ;  /* 0x00001004083f75b2 */ /* 0x0000220008000100 */
        /* <DEDUP_REMOVED lines=47> */
[----:B-1234-:R-:W-:Y:S01]  /*0590*/  NOP ;  /* 0x0000000000007918 */ /* 0x01efe20000000000 */
.L_x_3:
[----:B0-----:R-:W-:Y:S05]  /*05a0*/  BSYNC B0 ;  /* 0x0000000000007941 */ /* 0x001fea0003800000 */
.L_x_2:
[----:B------:R-:W0:Y:S01]  /*05b0*/  SHFL.IDX PT, R0, R0, RZ, 0x1f ;  /* 0x00001fff00007589 */ /* 0x000e2200000e0000 */
[----:B------:R-:W1:Y:S01]  /*05c0*/  LDC R16, c[0x0][0x65c] ;  /* 0x00019700ff107b82 */ /* 0x000e620000000800 */
[----:B------:R-:W-:Y:S02]  /*05d0*/  ELECT P0, URZ, PT ;  /* 0x00000000003f782f */ /* 0x000fe40003800000 */
[----:B------:R-:W-:Y:S01]  /*05e0*/  SHF.R.S32.HI R7, RZ, 0x1f, R2 ;  /* 0x0000001fff077819 */ /* 0x000fe20000011402 */
[----:B------:R-:W2:Y:S01]  /*05f0*/  S2R R5, SR_CTAID.Y ;  /* 0x0000000000057919 */ /* 0x000ea20000002600 */
[----:B------:R-:W-:Y:S01]  /*0600*/  UMOV UR4, 0x20 ;  /* 0x0000002000047882 */ /* 0x000fe20000000000 */
[----:B------:R-:W-:Y:S01]  /*0610*/  NOP ;  /* 0x0000000000007918 */ /* 0x000fe20000000000 */
[----:B------:R-:W-:Y:S01]  /*0620*/  LEA.HI R7, R7, R2, RZ, 0x2 ;  /* 0x0000000207077211 */ /* 0x000fe200078f10ff */
[----:B------:R-:W3:Y:S01]  /*0630*/  S2R R6, SR_CTAID.X ;  /* 0x0000000000067919 */ /* 0x000ee20000002500 */
[----:B------:R-:W-:Y:S01]  /*0640*/  ISETP.NE.AND P2, PT, R4, RZ, PT ;  /* 0x000000ff0400720c */ /* 0x000fe20003f45270 */
[----:B------:R-:W-:Y:S01]  /*0650*/  NOP ;  /* 0x0000000000007918 */ /* 0x000fe20000000000 */
[----:B------:R-:W-:-:S02]  /*0660*/  LOP3.LUT R7, R7, 0xfffffffc, RZ, 0xc0, !PT ;  /* 0xfffffffc07077812 */ /* 0x000fc400078ec0ff */
[----:B0-----:R-:W-:Y:S02]  /*0670*/  ISETP.NE.OR P0, PT, R0, RZ, !P0 ;  /* 0x000000ff0000720c */ /* 0x001fe40004705670 */
[----:B-1----:R-:W-:-:S04]  /*0680*/  ISETP.NE.AND P3, PT, R16, 0x1, PT ;  /* 0x000000011000780c */ /* 0x002fc80003f65270 */
[----:B------:R-:W-:Y:S01]  /*0690*/  P2R R0, PR, RZ, 0x8 ;  /* 0x00000008ff007803 */ /* 0x000fe20000000000 */
[----:B------:R-:W-:Y:S02]  /*06a0*/  IMAD.IADD R0, R2, 0x1, -R7 ;  /* 0x0000000102007824 */ /* 0x000fe400078e0a07 */
[----:B------:R-:W-:-:S03]  /*06b0*/  IMAD.MOV.U32 R7, RZ, RZ, RZ ;  /* 0x000000ffff077224 */ /* 0x000fc600078e00ff */
[----:B------:R-:W-:Y:S01]  /*06c0*/  ISETP.NE.AND P1, PT, R0, 0x3, PT ;  /* 0x000000030000780c */ /* 0x000fe20003f25270 */
[----:B------:R-:W-:Y:S01]  /*06d0*/  VOTEU.ALL UP0, P0 ;  /* 0x00000000003f7886 */ /* 0x000fe20000000000 */
[----:B------:R-:W-:Y:S01]  /*06e0*/  VOTEU.ALL UP1, P0 ;  /* 0x00000000003f7886 */ /* 0x000fe20000020000 */
[----:B------:R-:W3:Y:S01]  /*06f0*/  @P3 LDC R11, c[0x0][0x10] ;  /* 0x00000400ff0b3b82 */ /* 0x000ee20000000800 */
[----:B--2---:R-:W-:Y:S02]  /*0700*/  @P3 IMAD.MOV.U32 R8, RZ, RZ, R5 ;  /* 0x000000ffff083224 */ /* 0x004fe400078e0005 */
[----:B------:R-:W-:Y:S01]  /*0710*/  @!UP0 UMOV UR6, 0x400 ;  /* 0x0000040000068882 */ /* 0x000fe20000000000 */
[----:B------:R-:W-:-:S04]  /*0720*/  @!UP0 UIADD3 UR4, -UR4, 0x100000, URZ ;  /* 0x0010000004048890 */ /* 0x000fc8000fffe13f */
[----:B------:R-:W-:Y:S02]  /*0730*/  @!UP0 USHF.L.U32 UR5, UR4, 0xb, URZ ;  /* 0x0000000b04058899 */ /* 0x000fe4000800063f */
[----:B------:R-:W-:Y:S01]  /*0740*/  @!UP0 USHF.L.U32 UR4, UR4, 0x1, URZ ;  /* 0x0000000104048899 */ /* 0x000fe2000800063f */
[----:B------:R-:W-:Y:S02]  /*0750*/  @P3 IMAD.MOV.U32 R9, RZ, RZ, RZ ;  /* 0x000000ffff093224 */ /* 0x000fe400078e00ff */
[----:B------:R-:W-:Y:S01]  /*0760*/  @P3 IMAD.MOV.U32 R17, RZ, RZ, RZ ;  /* 0x000000ffff113224 */ /* 0x000fe200078e00ff */
[----:B------:R-:W0:Y:S08]  /*0770*/  @!UP0 S2UR UR7, SR_CgaCtaId ;  /* 0x00000000000789c3 */ /* 0x000e300000008800 */
[----:B------:R-:W1:Y:S01]  /*0780*/  @!P3 LDC R12, c[0x0][0xc] ;  /* 0x00000300ff0cbb82 */ /* 0x000e620000000800 */
[----:B---3--:R-:W-:-:S04]  /*0790*/  @P3 IMAD.WIDE.U32 R10, R6, R11, R8 ;  /* 0x0000000b060a3225 */ /* 0x008fc800078e0008 */
[----:B------:R-:W-:Y:S02]  /*07a0*/  @P3 IMAD.IADD R17, R11, 0x1, R17 ;  /* 0x000000010b113824 */ /* 0x000fe400078e0211 */
[----:B------:R-:W-:Y:S01]  /*07b0*/  @P3 IMAD.MOV.U32 R2, RZ, RZ, R10 ;  /* 0x000000ffff023224 */ /* 0x000fe200078e000a */
[----:B0-----:R-:W-:Y:S01]  /*07c0*/  @!UP0 ULEA UR8, UR7, UR6, 0x18 ;  /* 0x0000000607088291 */ /* 0x001fe2000f8ec03f */
[----:B------:R-:W-:Y:S02]  /*07d0*/  VOTEU.ALL UP0, P0 ;  /* 0x00000000003f7886 */ /* 0x000fe40000000000 */
[----:B------:R-:W-:Y:S01]  /*07e0*/  ULDC UR6, c[0x0][0xc] ;  /* 0x0000030000067ab9 */ /* 0x000fe20000000800 */
[----:B------:R-:W-:Y:S01]  /*07f0*/  ULDC UR7, c[0x0][0x10] ;  /* 0x0000040000077ab9 */ /* 0x000fe20000000800 */
[----:B------:R-:W-:Y:S01]  /*0800*/  ISETP.EQ.OR P0, PT, R0, RZ, !P1 ;  /* 0x000000ff0000720c */ /* 0x000fe20004f02670 */
[----:B-1----:R-:W-:-:S03]  /*0810*/  @!P3 IMAD.WIDE.U32 R8, R12, R5, R6 ;  /* 0x000000050c08b225 */ /* 0x002fc600078e0006 */
[C---:B------:R-:W-:Y:S01]  /*0820*/  ISETP.EQ.AND P0, PT, R4.reuse, RZ, P0 ;  /* 0x000000ff0400720c */ /* 0x040fe20000702270 */
[----:B------:R-:W0:Y:S02]  /*0830*/  FENCE.VIEW.ASYNC.S ;  /* 0x00000000000073c6 */ /* 0x000e240000000000 */
[----:B0-----:R-:W0:Y:S01]  /*0840*/  @!UP0 SYNCS.EXCH.64 URZ, [UR8+0x1b0], UR4 ;  /* 0x0001b004083f85b2 */ /* 0x001e220008000100 */
[----:B------:R-:W-:Y:S01]  /*0850*/  VIADD R12, R4, 0xffffffff ;  /* 0xffffffff040c7836 */ /* 0x000fe20000000000 */
[----:B------:R-:W-:Y:S01]  /*0860*/  SEL R18, RZ, 0x1, !P0 ;  /* 0x00000001ff127807 */ /* 0x000fe20004000000 */
[----:B------:R-:W-:Y:S01]  /*0870*/  @!P3 IMAD.MOV.U32 R2, RZ, RZ, R8 ;  /* 0x000000ffff02b224 */ /* 0x000fe200078e0008 */
[----:B------:R-:W-:Y:S01]  /*0880*/  LOP3.LUT R4, R3, 0x7f, RZ, 0xc0, !PT ;  /* 0x0000007f03047812 */ /* 0x000fe200078ec0ff */
[----:B------:R-:W-:Y:S01]  /*0890*/  @!P3 IMAD.MOV.U32 R17, RZ, RZ, R9 ;  /* 0x000000ffff11b224 */ /* 0x000fe200078e0009 */
[----:B------:R-:W-:-:S04]  /*08a0*/  ISETP.GE.U32.AND P1, PT, R12, 0x2, PT ;  /* 0x000000020c00780c */ /* 0x000fc80003f26070 */
[----:B------:R-:W-:Y:S01]  /*08b0*/  SEL R18, R18, 0x2, P1 ;  /* 0x0000000212127807 */ /* 0x000fe20000800000 */
[----:B------:R1:W0:Y:S01]  /*08c0*/  @!UP1 SYNCS.EXCH.64 URZ, [UR8+0x1b8], UR4 ;  /* 0x0001b804083f95b2 */ /* 0x0002220008000100 */
[----:B------:R-:W-:Y:S01]  /*08d0*/  NOP ;  /* 0x0000000000007918 */ /* 0x000fe20000000000 */
[----:B-1----:R-:W-:-:S03]  /*08e0*/  UIMAD.WIDE.U32 UR4, UR6, UR7, URZ ;  /* 0x00000007060472a5 */ /* 0x002fc6000f8e003f */
[----:B------:R-:W-:Y:S02]  /*08f0*/  ULDC UR6, c[0x0][0x14] ;  /* 0x0000050000067ab9 */ /* 0x000fe40000000800 */
[----:B------:R-:W-:Y:S02]  /*0900*/  UIMAD.WIDE.U32 UR36, UR4, UR6, URZ ;  /* 0x00000006042472a5 */ /* 0x000fe4000f8e003f */
[----:B------:R-:W-:-:S04]  /*0910*/  UIMAD UR42, UR5, UR6, URZ ;  /* 0x00000006052a72a4 */ /* 0x000fc8000f8e023f */
[----:B------:R-:W-:Y:S01]  /*0920*/  UIADD3 UR42, UR37, UR42, URZ ;  /* 0x0000002a252a7290 */ /* 0x000fe2000fffe03f */
[----:B0-----:R-:W-:Y:S06]  /*0930*/  BAR.SYNC.DEFER_BLOCKING 0x0 ;  /* 0x0000000000007b1d */ /* 0x001fec0000010000 */
[----:B------:R-:W-:Y:S05]  /*0940*/  @!P2 BRA `(.L_x_4) ;  /* 0x000000300068a947 */ /* 0x000fea0003800000 */
[----:B------:R-:W-:-:S13]  /*0950*/  ISETP.GT.U32.AND P0, PT, R12, 0x1, PT ;  /* 0x000000010c00780c */ /* 0x000fda0003f04070 */
[----:B------:R-:W-:Y:S05]  /*0960*/  @P0 EXIT ;  /* 0x000000000000094d */ /* 0x000fea0003800000 */
[----:B------:R-:W-:Y:S01]  /*0970*/  ULDC.64 UR4, c[0x0][0x650] ;  /* 0x0001940000047ab9 */ /* 0x000fe20000000a00 */
[----:B------:R-:W-:Y:S01]  /*0980*/  PRMT R0, RZ, 0x7610, R0 ;  /* 0x00007610ff007816 */ /* 0x000fe20000000000 */
[----:B------:R-:W-:Y:S01]  /*0990*/  IMAD.MOV.U32 R49, RZ, RZ, -0x1 ;  /* 0xffffffffff317424 */ /* 0x000fe200078e00ff */
[----:B------:R-:W-:Y:S01]  /*09a0*/  ISETP.GE.U32.AND P0, PT, R2, UR4, PT ;  /* 0x0000000402007c0c */ /* 0x000fe2000bf06070 */
[----:B------:R-:W-:Y:S02]  /*09b0*/  IMAD.MOV.U32 R48, RZ, RZ, -0x1 ;  /* 0xffffffffff307424 */ /* 0x000fe400078e00ff */
[----:B------:R-:W-:Y:S01]  /*09c0*/  IMAD.MOV.U32 R19, RZ, RZ, -0x1 ;  /* 0xffffffffff137424 */ /* 0x000fe200078e00ff */
[----:B------:R-:W-:-:S13]  /*09d0*/  ISETP.GE.U32.AND.EX P0, PT, R17, UR5, PT, P0 ;  /* 0x0000000511007c0c */ /* 0x000fda000bf06100 */
[----:B------:R-:W-:Y:S05]  /*09e0*/  @P0 BRA `(.L_x_5) ;  /* 0x0000000400600947 */ /* 0x000fea0003800000 */
[----:B------:R-:W0:Y:S01]  /*09f0*/  LDC.64 R20, c[0x0][0x628] ;  /* 0x00018a00ff147b82 */ /* 0x000e220000000a00 */
[----:B------:R-:W-:Y:S02]  /*0a00*/  IMAD.MOV.U32 R8, RZ, RZ, R2 ;  /* 0x000000ffff087224 */ /* 0x000fe400078e0002 */
[----:B------:R-:W-:-:S05]  /*0a10*/  IMAD.MOV.U32 R9, RZ, RZ, R17 ;  /* 0x000000ffff097224 */ /* 0x000fca00078e0011 */
[----:B------:R-:W1:Y:S08]  /*0a20*/  LDC R0, c[0x0][0x630] ;  /* 0x00018c00ff007b82 */ /* 0x000e700000000800 */
[----:B------:R-:W2:Y:S01]  /*0a30*/  LDC.64 R22, c[0x0][0x620] ;  /* 0x00018800ff167b82 */ /* 0x000ea20000000a00 */
[----:B0-----:R-:W-:-:S04]  /*0a40*/  ISETP.NE.U32.AND P0, PT, R20, RZ, PT ;  /* 0x000000ff1400720c */ /* 0x001fc80003f05070 */
[----:B------:R-:W-:-:S13]  /*0a50*/  ISETP.NE.AND.EX P0, PT, R21, RZ, PT, P0 ;  /* 0x000000ff1500720c */ /* 0x000fda0003f05300 */
[----:B-12---:R-:W-:Y:S05]  /*0a60*/  @!P0 BRA `(.L_x_6) ;  /* 0x0000000000288947 */ /* 0x006fea0003800000 */
[----:B------:R-:W0:Y:S02]  /*0a70*/  LDC R13, c[0x0][0x634] ;  /* 0x00018d00ff0d7b82 */ /* 0x000e240000000800 */
[----:B0-----:R-:W-:-:S05]  /*0a80*/  IADD3 R13, P0, R2, R13, RZ ;  /* 0x0000000d020d7210 */ /* 0x001fca0007f1e0ff */
[----:B------:R-:W-:-:S04]  /*0a90*/  IMAD.X R15, RZ, RZ, R17, P0 ;  /* 0x000000ffff0f7224 */ /* 0x000fc800000e0611 */
[----:B------:R-:W-:-:S04]  /*0aa0*/  IMAD.WIDE.U32 R8, R15, R20, RZ ;  /* 0x000000140f087225 */ /* 0x000fc800078e00ff */
[----:B------:R-:W-:-:S04]  /*0ab0*/  IMAD.WIDE.U32 R10, P0, R13, R21, R8 ;  /* 0x000000150d0a7225 */ /* 0x000fc80007800008 */
[----:B------:R-:W-:-:S04]  /*0ac0*/  IMAD.WIDE.U32 R8, R13, R20, RZ ;  /* 0x000000140d087225 */ /* 0x000fc800078e00ff */
[----:B------:R-:W-:Y:S01]  /*0ad0*/  IMAD.X R13, RZ, RZ, RZ, P0 ;  /* 0x000000ffff0d7224 */ /* 0x000fe200000e06ff */
[----:B------:R-:W-:Y:S01]  /*0ae0*/  IADD3 RZ, P0, R9, R10, RZ ;  /* 0x0000000a09ff7210 */ /* 0x000fe20007f1e0ff */
[----:B------:R-:W-:-:S04]  /*0af0*/  IMAD.MOV.U32 R12, RZ, RZ, R11 ;  /* 0x000000ffff0c7224 */ /* 0x000fc800078e000b */
[----:B------:R-:W-:-:S08]  /*0b00*/  IMAD.WIDE.U32.X R8, R15, R21, R12, P0 ;  /* 0x000000150f087225 */ /* 0x000fd000000e040c */
.L_x_6:
[-CC-:B------:R-:W-:Y:S01]  /*0b10*/  SHF.R.U64 R25, R8, R0.reuse, R9.reuse ;  /* 0x0000000008197219 */ /* 0x180fe20000001209 */
[----:B------:R-:W0:Y:S01]  /*0b20*/  LDC R12, c[0x0][0x618] ;  /* 0x00018600ff0c7b82 */ /* 0x000e220000000800 */
[----:B------:R-:W-:Y:S01]  /*0b30*/  SHF.R.U32.HI R7, RZ, R0, R9 ;  /* 0x00000000ff077219 */ /* 0x000fe20000011609 */
[----:B------:R-:W-:Y:S01]  /*0b40*/  ULDC UR4, c[0x0][0x150] ;  /* 0x0000540000047ab9 */ /* 0x000fe20000000800 */
[----:B------:R-:W-:Y:S01]  /*0b50*/  IADD3 R11, P0, RZ, -R25, RZ ;  /* 0x80000019ff0b7210 */ /* 0x000fe20007f1e0ff */
[----:B------:R-:W-:Y:S01]  /*0b60*/  IMAD.MOV.U32 R8, RZ, RZ, R2 ;  /* 0x000000ffff087224 */ /* 0x000fe200078e0002 */
[----:B------:R-:W-:Y:S01]  /*0b70*/  I2FP.F32.U32 R0, R6 ;  /* 0x0000000600007245 */ /* 0x000fe20000201000 */
[----:B------:R-:W-:Y:S02]  /*0b80*/  IMAD.MOV.U32 R9, RZ, RZ, R17 ;  /* 0x000000ffff097224 */ /* 0x000fe400078e0011 */
[----:B------:R-:W1:Y:S01]  /*0b90*/  LDC.64 R30, c[0x0][0x640] ;  /* 0x00019000ff1e7b82 */ /* 0x000e620000000a00 */
[----:B------:R-:W-:-:S02]  /*0ba0*/  IMAD.X R13, RZ, RZ, ~R7, P0 ;  /* 0x000000ffff0d7224 */ /* 0x000fc400000e0e07 */
[----:B------:R-:W-:Y:S01]  /*0bb0*/  FMUL R0, R0, UR4 ;  /* 0x0000000400007c20 */ /* 0x000fe20008400000 */
[----:B------:R-:W-:Y:S01]  /*0bc0*/  IMAD.WIDE.U32 R8, R11, R22, R8 ;  /* 0x000000160b087225 */ /* 0x000fe200078e0008 */
[----:B------:R-:W-:-:S03]  /*0bd0*/  ULDC UR4, c[0x0][0x154] ;  /* 0x0000550000047ab9 */ /* 0x000fc60000000800 */
[----:B------:R-:W-:Y:S01]  /*0be0*/  IMAD R10, R13, R22, RZ ;  /* 0x000000160d0a7224 */ /* 0x000fe200078e02ff */
[----:B------:R-:W2:Y:S01]  /*0bf0*/  LDC R7, c[0x0][0x144] ;  /* 0x00005100ff077b82 */ /* 0x000ea20000000800 */
[----:B------:R-:W3:Y:S02]  /*0c00*/  F2I.U32.TRUNC.NTZ R0, R0 ;  /* 0x0000000000007305 */ /* 0x000ee4000020f000 */
[----:B------:R-:W-:-:S04]  /*0c10*/  IMAD R11, R11, R23, R10 ;  /* 0x000000170b0b7224 */ /* 0x000fc800078e020a */
[----:B------:R-:W-:Y:S01]  /*0c20*/  IMAD.IADD R9, R9, 0x1, R11 ;  /* 0x0000000109097824 */ /* 0x000fe200078e020b */
[----:B------:R-:W4:Y:S01]  /*0c30*/  LDC R24, c[0x0][0x608] ;  /* 0x00018200ff187b82 */ /* 0x000f220000000800 */
[----:B------:R-:W-:-:S03]  /*0c40*/  IMAD.MOV.U32 R11, RZ, RZ, -0x1 ;  /* 0xffffffffff0b7424 */ /* 0x000fc600078e00ff */
[-CC-:B0-----:R-:W-:Y:S02]  /*0c50*/  SHF.R.U64 R22, R8, R12.reuse, R9.reuse ;  /* 0x0000000c08167219 */ /* 0x181fe40000001209 */
[----:B------:R-:W-:Y:S02]  /*0c60*/  I2FP.F32.U32 R8, R5 ;  /* 0x0000000500087245 */ /* 0x000fe40000201000 */
[----:B------:R-:W0:Y:S01]  /*0c70*/  LDC R28, c[0x0][0x658] ;  /* 0x00019600ff1c7b82 */ /* 0x000e220000000800 */
[----:B-1----:R-:W-:Y:S01]  /*0c80*/  ISETP.NE.U32.AND P0, PT, R30, RZ, PT ;  /* 0x000000ff1e00720c */ /* 0x002fe20003f05070 */
[----:B---3--:R-:W-:Y:S02]  /*0c90*/  IMAD.MOV R10, RZ, RZ, -R0 ;  /* 0x000000ffff0a7224 */ /* 0x008fe400078e0a00 */
[----:B------:R-:W-:Y:S01]  /*0ca0*/  FMUL R8, R8, UR4 ;  /* 0x0000000408087c20 */ /* 0x000fe20008400000 */
[----:B------:R-:W-:Y:S02]  /*0cb0*/  SHF.R.U32.HI R9, RZ, R12, R9 ;  /* 0x0000000cff097219 */ /* 0x000fe40000011609 */
[----:B------:R-:W-:Y:S01]  /*0cc0*/  ISETP.NE.AND.EX P0, PT, R31, RZ, PT, P0 ;  /* 0x000000ff1f00720c */ /* 0x000fe20003f05300 */
[----:B------:R1:W3:Y:S01]  /*0cd0*/  F2I.U32.TRUNC.NTZ R15, R8 ;  /* 0x00000008000f7305 */ /* 0x0002e2000020f000 */
[----:B------:R-:W1:Y:S01]  /*0ce0*/  LDC R20, c[0x0][0x148] ;  /* 0x00005200ff147b82 */ /* 0x000e620000000800 */
[----:B--2---:R-:W-:-:S07]  /*0cf0*/  IMAD R0, R7, R10, R6 ;  /* 0x0000000a07007224 */ /* 0x004fce00078e0206 */
[----:B------:R-:W2:Y:S01]  /*0d00*/  LDC R26, c[0x0][0x600] ;  /* 0x00018000ff1a7b82 */ /* 0x000ea20000000800 */
[-CC-:B----4-:R-:W-:Y:S02]  /*0d10*/  SHF.R.U64 R32, R22, R24.reuse, R9.reuse ;  /* 0x0000001816207219 */ /* 0x190fe40000001209 */
[----:B------:R-:W-:Y:S01]  /*0d20*/  SHF.R.U32.HI R7, RZ, R24, R9 ;  /* 0x00000018ff077219 */ /* 0x000fe20000011609 */
[----:B------:R-:W-:-:S04]  /*0d30*/  IMAD.MOV.U32 R9, RZ, RZ, 0x1 ;  /* 0x00000001ff097424 */ /* 0x000fc800078e00ff */
[----:B------:R-:W4:Y:S01]  /*0d40*/  LDC R21, c[0x0][0x648] ;  /* 0x00019200ff157b82 */ /* 0x000f220000000800 */
[-C--:B0-----:R-:W-:Y:S02]  /*0d50*/  SHF.L.U32 R6, R11, R28.reuse, RZ ;  /* 0x0000001c0b067219 */ /* 0x081fe400000006ff */
[--C-:B------:R-:W-:Y:S02]  /*0d60*/  SHF.R.U64 R24, R32, R28, R7.reuse ;  /* 0x0000001c20187219 */ /* 0x100fe40000001207 */
[----:B------:R-:W-:Y:S02]  /*0d70*/  LOP3.LUT R13, RZ, R6, RZ, 0x33, !PT ;  /* 0x00000006ff0d7212 */ /* 0x000fe400078e33ff */
[-C--:B------:R-:W-:Y:S01]  /*0d80*/  SHF.R.U32.HI R7, RZ, R28.reuse, R7 ;  /* 0x0000001cff077219 */ /* 0x080fe20000011607 */
[----:B------:R-:W0:Y:S01]  /*0d90*/  LDC R23, c[0x0][0x638] ;  /* 0x00018e00ff177b82 */ /* 0x000e220000000800 */
[----:B------:R-:W-:Y:S01]  /*0da0*/  SHF.L.U32 R12, R9, R28, RZ ;  /* 0x0000001c090c7219 */ /* 0x000fe200000006ff */
[----:B------:R-:W-:-:S06]  /*0db0*/  IMAD.MOV.U32 R6, RZ, RZ, R24 ;  /* 0x000000ffff067224 */ /* 0x000fcc00078e0018 */
[----:B------:R-:W0:Y:S01]  /*0dc0*/  LDC R49, c[0x0][0x610] ;  /* 0x00018400ff317b82 */ /* 0x000e220000000800 */
[----:B-1-3--:R-:W-:Y:S05]  /*0dd0*/  @!P0 BRA `(.L_x_7) ;  /* 0x0000000000288947 */ /* 0x00afea0003800000 */
[----:B------:R-:W1:Y:S02]  /*0de0*/  LDC R11, c[0x0][0x64c] ;  /* 0x00019300ff0b7b82 */ /* 0x000e640000000800 */
[----:B-1----:R-:W-:-:S05]  /*0df0*/  IADD3 R11, P0, R24, R11, RZ ;  /* 0x0000000b180b7210 */ /* 0x002fca0007f1e0ff */
        /* <DEDUP_REMOVED lines=8> */
.L_x_7:
[----:B----4-:R-:W-:Y:S01]  /*0e80*/  SHF.R.U64 R6, R6, R21, R7 ;  /* 0x0000001506067219 */ /* 0x010fe20000001207 */
[----:B--2---:R-:W-:Y:S01]  /*0e90*/  VIADD R7, R26, 0xffffffff ;  /* 0xffffffff1a077836 */ /* 0x004fe20000000000 */
[----:B------:R-:W-:Y:S01]  /*0ea0*/  LOP3.LUT R13, R32, R13, RZ, 0xc0, !PT ;  /* 0x0000000d200d7212 */ /* 0x000fe200078ec0ff */
[----:B------:R-:W-:Y:S02]  /*0eb0*/  IMAD.MOV R15, RZ, RZ, -R15 ;  /* 0x000000ffff0f7224 */ /* 0x000fe400078e0a0f */
[----:B------:R-:W-:Y:S02]  /*0ec0*/  IMAD.MOV R8, RZ, RZ, -R6 ;  /* 0x000000ffff087224 */ /* 0x000fe400078e0a06 */
[----:B------:R-:W-:Y:S01]  /*0ed0*/  IMAD R13, R12, R6, R13 ;  /* 0x000000060c0d7224 */ /* 0x000fe200078e020d */
[----:B------:R-:W-:Y:S01]  /*0ee0*/  LOP3.LUT R6, R22, R7, RZ, 0xc0, !PT ;  /* 0x0000000716067212 */ /* 0x000fe200078ec0ff */
[----:B------:R-:W-:Y:S02]  /*0ef0*/  @P3 IMAD R0, R20, R15, R5 ;  /* 0x0000000f14003224 */ /* 0x000fe400078e0205 */
[----:B0-----:R-:W-:-:S02]  /*0f00*/  IMAD R5, R8, R23, R24 ;  /* 0x0000001708057224 */ /* 0x001fc400078e0218 */
[----:B------:R-:W-:Y:S02]  /*0f10*/  IMAD R49, R13, R49, R0 ;  /* 0x000000310d317224 */ /* 0x000fe400078e0200 */
[----:B------:R-:W-:Y:S02]  /*0f20*/  IMAD R6, R5, R26, R6 ;  /* 0x0000001a05067224 */ /* 0x000fe400078e0206 */
[----:B------:R-:W-:Y:S02]  /*0f30*/  IMAD.MOV.U32 R0, RZ, RZ, 0x1 ;  /* 0x00000001ff007424 */ /* 0x000fe400078e00ff */
[----:B------:R-:W-:Y:S01]  /*0f40*/  IMAD.MOV.U32 R19, RZ, RZ, R25 ;  /* 0x000000ffff137224 */ /* 0x000fe200078e0019 */
[----:B------:R-:W-:Y:S02]  /*0f50*/  SEL R48, R6, R49, !P3 ;  /* 0x0000003106307207 */ /* 0x000fe40005800000 */
[----:B------:R-:W-:-:S07]  /*0f60*/  SEL R49, R49, R6, !P3 ;  /* 0x0000000631317207 */ /* 0x000fce0005800000 */
.L_x_5:
[----:B------:R-:W-:-:S08]  /*0f70*/  NOP ;  /* 0x0000000000007918 */ /* 0x000fd00000000000 */
[----:B------:R-:W0:Y:S02]  /*0f80*/  USETMAXREG.TRY_ALLOC.CTAPOOL UP0, 0xe8 ;  /* 0x000000e8000079c8 */ /* 0x000e240008000600 */
[----:B0-----:R-:W-:-:S13]  /*0f90*/  PLOP3.LUT P0, PT, PT, PT, UP0, 0x80, 0x0 ;  /* 0x000000000000781c */ /* 0x001fda0003f0f008 */
[----:B------:R-:W-:Y:S05]  /*0fa0*/  @!P0 BRA `(.L_x_5) ;  /* 0xfffffffc00f08947 */ /* 0x000fea000383ffff */
[----:B------:R-:W-:Y:S01]  /*0fb0*/  ULDC.64 UR4, c[0x0][0x598] ;  /* 0x0001660000047ab9 */ /* 0x000fe20000000a00 */
[----:B------:R-:W-:Y:S01]  /*0fc0*/  ULDC.64 UR38, c[0x0][0x208] ;  /* 0x0000820000267ab9 */ /* 0x000fe20000000a00 */
[----:B------:R-:W-:-:S04]  /*0fd0*/  ISETP.NE.U32.AND P0, PT, RZ, UR4, PT ;  /* 0x00000004ff007c0c */ /* 0x000fc8000bf05070 */
[----:B------:R-:W-:-:S13]  /*0fe0*/  ISETP.NE.AND.EX P0, PT, RZ, UR5, PT, P0 ;  /* 0x00000005ff007c0c */ /* 0x000fda000bf05300 */
[----:B------:R-:W-:Y:S05]  /*0ff0*/  @!P0 BRA `(.L_x_8) ;  /* 0x00000000001c8947 */ /* 0x000fea0003800000 */
[----:B------:R-:W0:Y:S02]  /*1000*/  LDC.64 R6, c[0x0][0x598] ;  /* 0x00016600ff067b82 */ /* 0x000e240000000a00 */
[----:B0-----:R-:W2:Y:S02]  /*1010*/  LDG.E.64 R6, desc[UR38][R6.64] ;  /* 0x0000002606067981 */ /* 0x001ea4000c1e1b00 */
[----:B--2---:R-:W-:-:S04]  /*1020*/  ISETP.NE.U32.AND P0, PT, R6, RZ, PT ;  /* 0x000000ff0600720c */ /* 0x004fc80003f05070 */
[----:B------:R-:W-:-:S13]  /*1030*/  ISETP.NE.AND.EX P0, PT, R7, RZ, PT, P0 ;  /* 0x000000ff0700720c */ /* 0x000fda0003f05300 */
[----:B------:R-:W-:Y:S05]  /*1040*/  @!P0 BRA `(.L_x_8) ;  /* 0x0000000000088947 */ /* 0x000fea0003800000 */
[----:B------:R0:W5:Y:S01]  /*1050*/  LD.E R40, desc[UR38][R6.64] ;  /* 0x0000002606287980 */ /* 0x000162000c101900 */
[----:B------:R-:W-:Y:S05]  /*1060*/  BRA `(.L_x_9) ;  /* 0x0000000000247947 */ /* 0x000fea0003800000 */
.L_x_8:
[----:B------:R-:W-:Y:S02]  /*1070*/  ULDC.64 UR4, c[0x0][0x588] ;  /* 0x0001620000047ab9 */ /* 0x000fe40000000a00 */
[----:B------:R-:W-:-:S04]  /*1080*/  ISETP.NE.U32.AND P0, PT, RZ, UR4, PT ;  /* 0x00000004ff007c0c */ /* 0x000fc8000bf05070 */
[----:B------:R-:W-:-:S13]  /*1090*/  ISETP.NE.AND.EX P0, PT, RZ, UR5, PT, P0 ;  /* 0x00000005ff007c0c */ /* 0x000fda000bf05300 */
[----:B------:R-:W-:Y:S05]  /*10a0*/  @!P0 BRA `(.L_x_10) ;  /* 0x00000000000c8947 */ /* 0x000fea0003800000 */
[----:B------:R-:W0:Y:S02]  /*10b0*/  LDC.64 R40, c[0x0][0x588] ;  /* 0x00016200ff287b82 */ /* 0x000e240000000a00 */
[----:B0-----:R1:W5:Y:S01]  /*10c0*/  LDG.E R40, desc[UR38][R40.64] ;  /* 0x0000002628287981 */ /* 0x001362000c1e1900 */
[----:B------:R-:W-:Y:S05]  /*10d0*/  BRA `(.L_x_9) ;  /* 0x0000000000087947 */ /* 0x000fea0003800000 */
.L_x_10:
[----:B------:R-:W-:Y:S02]  /*10e0*/  ULDC UR4, c[0x0][0x580] ;  /* 0x0001600000047ab9 */ /* 0x000fe40000000800 */
[----:B------:R-:W-:-:S07]  /*10f0*/  IMAD.U32 R40, RZ, RZ, UR4 ;  /* 0x00000004ff287e24 */ /* 0x000fce000f8e00ff */
.L_x_9:
[----:B------:R-:W-:Y:S02]  /*1100*/  ULDC.64 UR4, c[0x0][0x5a0] ;  /* 0x0001680000047ab9 */ /* 0x000fe40000000a00 */
[----:B------:R-:W-:-:S04]  /*1110*/  ISETP.NE.U32.AND P0, PT, RZ, UR4, PT ;  /* 0x00000004ff007c0c */ /* 0x000fc8000bf05070 */
[----:B------:R-:W-:-:S13]  /*1120*/  ISETP.NE.AND.EX P0, PT, RZ, UR5, PT, P0 ;  /* 0x00000005ff007c0c */ /* 0x000fda000bf05300 */
[----:B------:R-:W-:Y:S05]  /*1130*/  @!P0 BRA `(.L_x_11) ;  /* 0x00000000001c8947 */ /* 0x000fea0003800000 */
[----:B0-----:R-:W0:Y:S02]  /*1140*/  LDC.64 R6, c[0x0][0x5a0] ;  /* 0x00016800ff067b82 */ /* 0x001e240000000a00 */
[----:B0-----:R-:W2:Y:S02]  /*1150*/  LDG.E.64 R6, desc[UR38][R6.64] ;  /* 0x0000002606067981 */ /* 0x001ea4000c1e1b00 */
[----:B--2---:R-:W-:-:S04]  /*1160*/  ISETP.NE.U32.AND P0, PT, R6, RZ, PT ;  /* 0x000000ff0600720c */ /* 0x004fc80003f05070 */
[----:B------:R-:W-:-:S13]  /*1170*/  ISETP.NE.AND.EX P0, PT, R7, RZ, PT, P0 ;  /* 0x000000ff0700720c */ /* 0x000fda0003f05300 */
[----:B------:R-:W-:Y:S05]  /*1180*/  @!P0 BRA `(.L_x_11) ;  /* 0x0000000000088947 */ /* 0x000fea0003800000 */
[----:B-1----:R0:W5:Y:S01]  /*1190*/  LD.E R41, desc[UR38][R6.64] ;  /* 0x0000002606297980 */ /* 0x002162000c101900 */
[----:B------:R-:W-:Y:S05]  /*11a0*/  BRA `(.L_x_12) ;  /* 0x0000000000247947 */ /* 0x000fea0003800000 */
.L_x_11:
[----:B------:R-:W-:Y:S02]  /*11b0*/  ULDC.64 UR4, c[0x0][0x590] ;  /* 0x0001640000047ab9 */ /* 0x000fe40000000a00 */
[----:B------:R-:W-:-:S04]  /*11c0*/  ISETP.NE.U32.AND P0, PT, RZ, UR4, PT ;  /* 0x00000004ff007c0c */ /* 0x000fc8000bf05070 */
[----:B------:R-:W-:-:S13]  /*11d0*/  ISETP.NE.AND.EX P0, PT, RZ, UR5, PT, P0 ;  /* 0x00000005ff007c0c */ /* 0x000fda000bf05300 */
[----:B------:R-:W-:Y:S05]  /*11e0*/  @!P0 BRA `(.L_x_13) ;  /* 0x00000000000c8947 */ /* 0x000fea0003800000 */
[----:B0-----:R-:W1:Y:S02]  /*11f0*/  LDC.64 R6, c[0x0][0x590] ;  /* 0x00016400ff067b82 */ /* 0x001e640000000a00 */
[----:B-1----:R1:W5:Y:S01]  /*1200*/  LDG.E R41, desc[UR38][R6.64] ;  /* 0x0000002606297981 */ /* 0x002362000c1e1900 */
[----:B------:R-:W-:Y:S05]  /*1210*/  BRA `(.L_x_12) ;  /* 0x0000000000087947 */ /* 0x000fea0003800000 */
.L_x_13:
[----:B------:R-:W-:Y:S02]  /*1220*/  ULDC UR4, c[0x0][0x584] ;  /* 0x0001610000047ab9 */ /* 0x000fe40000000800 */
[----:B-1----:R-:W-:-:S07]  /*1230*/  IMAD.U32 R41, RZ, RZ, UR4 ;  /* 0x00000004ff297e24 */ /* 0x002fce000f8e00ff */
.L_x_12:
[----:B------:R-:W-:-:S13]  /*1240*/  LOP3.LUT P0, RZ, R0, 0xff, RZ, 0xc0, !PT ;  /* 0x000000ff00ff7812 */ /* 0x000fda000780c0ff */
[----:B------:R-:W-:Y:S05]  /*1250*/  @!P0 EXIT ;  /* 0x000000000000894d */ /* 0x000fea0003800000 */
[----:B01----:R-:W0:Y:S01]  /*1260*/  LDC.64 R6, c[0x0][0x5c8] ;  /* 0x00017200ff067b82 */ /* 0x003e220000000a00 */
[----:B------:R-:W-:Y:S01]  /*1270*/  ULDC.64 UR6, c[0x0][0x288] ;  /* 0x0000a20000067ab9 */ /* 0x000fe20000000a00 */
[----:B------:R-:W-:Y:S01]  /*1280*/  LOP3.LUT R14, R14, 0x1, RZ, 0xc0, !PT ;  /* 0x000000010e0e7812 */ /* 0x000fe200078ec0ff */
[----:B------:R-:W-:Y:S01]  /*1290*/  UIADD3 UR4, UR7, 0xf, URZ ;  /* 0x0000000f07047890 */ /* 0x000fe2000fffe03f */
[----:B------:R-:W-:Y:S01]  /*12a0*/  SHF.R.U32.HI R0, RZ, 0x2, R3 ;  /* 0x00000002ff007819 */ /* 0x000fe20000011603 */
[----:B------:R-:W-:Y:S01]  /*12b0*/  IMAD.U32 R9, RZ, RZ, UR6 ;  /* 0x00000006ff097e24 */ /* 0x000fe2000f8e00ff */
[----:B------:R-:W-:Y:S01]  /*12c0*/  SHF.R.U32.HI R4, RZ, 0x1, R4 ;  /* 0x00000001ff047819 */ /* 0x000fe20000011604 */
[----:B------:R-:W-:Y:S01]  /*12d0*/  USHF.R.S32.HI UR5, URZ, 0x1f, UR4 ;  /* 0x0000001f3f057899 */ /* 0x000fe20008011404 */
[----:B------:R-:W-:Y:S01]  /*12e0*/  IMAD.SHL.U32 R5, R14, 0x40, RZ ;  /* 0x000000400e057824 */ /* 0x000fe200078e00ff */
[----:B------:R-:W-:Y:S01]  /*12f0*/  LOP3.LUT R0, R0, 0x7, RZ, 0xc0, !PT ;  /* 0x0000000700007812 */ /* 0x000fe200078ec0ff */
[----:B------:R-:W-:Y:S01]  /*1300*/  IMAD.SHL.U32 R45, R3, 0x2, RZ ;  /* 0x00000002032d7824 */ /* 0x000fe200078e00ff */
[----:B------:R-:W-:Y:S01]  /*1310*/  ULEA.HI UR5, UR5, UR4, URZ, 0x4 ;  /* 0x0000000405057291 */ /* 0x000fe2000f8f203f */
[----:B------:R-:W-:Y:S01]  /*1320*/  LOP3.LUT R23, R4, 0x30, RZ, 0xc0, !PT ;  /* 0x0000003004177812 */ /* 0x000fe200078ec0ff */
[----:B------:R-:W-:Y:S01]  /*1330*/  UMOV UR40, URZ ;  /* 0x0000003f00287c82 */ /* 0x000fe20008000000 */
[--C-:B------:R-:W-:Y:S01]  /*1340*/  LOP3.LUT R22, R5, 0x40, R0.reuse, 0xe2, !PT ;  /* 0x0000004005167812 */ /* 0x100fe200078ee200 */
[----:B------:R-:W-:Y:S01]  /*1350*/  USHF.R.S32.HI UR43, URZ, 0x4, UR5 ;  /* 0x000000043f2b7899 */ /* 0x000fe20008011405 */
[-C--:B------:R-:W-:Y:S01]  /*1360*/  IADD3 R5, RZ, -R23.reuse, -R0 ;  /* 0x80000017ff057210 */ /* 0x080fe20007ffe800 */
[----:B------:R-:W-:Y:S01]  /*1370*/  ULDC UR4, c[0x0][0x284] ;  /* 0x0000a10000047ab9 */ /* 0x000fe20000000800 */
[C---:B------:R-:W-:Y:S01]  /*1380*/  LOP3.LUT R42, R3.reuse, 0x3, RZ, 0xc0, !PT ;  /* 0x00000003032a7812 */ /* 0x040fe200078ec0ff */
[----:B------:R-:W-:Y:S01]  /*1390*/  UISETP.LT.AND UP0, UPT, UR43, 0x1, UPT ;  /* 0x000000012b00788c */ /* 0x000fe2000bf01270 */
[----:B------:R-:W-:Y:S01]  /*13a0*/  LOP3.LUT R46, R3, 0x80, RZ, 0xc0, !PT ;  /* 0x00000080032e7812 */ /* 0x000fe200078ec0ff */
[----:B------:R-:W-:Y:S01]  /*13b0*/  IMAD R5, R14, -0x40, R5 ;  /* 0xffffffc00e057824 */ /* 0x000fe200078e0205 */
[----:B------:R-:W-:Y:S01]  /*13c0*/  LOP3.LUT R22, R22, R23, RZ, 0xfc, !PT ;  /* 0x0000001716167212 */ /* 0x000fe200078efcff */
[----:B------:R-:W-:Y:S01]  /*13d0*/  USEL UR44, UR43, 0x1, UP0 ;  /* 0x000000012b2c7887 */ /* 0x000fe20008000000 */
[----:B------:R-:W-:Y:S01]  /*13e0*/  IMAD R42, R42, -0x2, R9 ;  /* 0xfffffffe2a2a7824 */ /* 0x000fe200078e0209 */
[C---:B0-----:R-:W-:Y:S01]  /*13f0*/  SHF.L.U64.HI R44, R6.reuse, 0x3, R7 ;  /* 0x00000003062c7819 */ /* 0x041fe20000010207 */
[----:B------:R-:W-:Y:S01]  /*1400*/  IMAD.SHL.U32 R43, R6, 0x8, RZ ;  /* 0x00000008062b7824 */ /* 0x000fe200078e00ff */
[----:B------:R-:W-:Y:S01]  /*1410*/  LOP3.LUT R62, R18, 0x1, RZ, 0xfc, !PT ;  /* 0x00000001123e7812 */ /* 0x000fe200078efcff */
[----:B------:R-:W-:Y:S01]  /*1420*/  VIADD R47, R5, UR4 ;  /* 0x00000004052f7c36 */ /* 0x000fe20008000000 */
[----:B------:R-:W-:Y:S01]  /*1430*/  SHF.R.U32.HI R46, RZ, 0x7, R46 ;  /* 0x00000007ff2e7819 */ /* 0x000fe2000001162e */
[----:B------:R-:W-:Y:S01]  /*1440*/  IMAD.MOV.U32 R23, RZ, RZ, RZ ;  /* 0x000000ffff177224 */ /* 0x000fe200078e00ff */
[----:B------:R-:W-:Y:S01]  /*1450*/  UIADD3 UR44, UR43, -UR44, URZ ;  /* 0x8000002c2b2c7290 */ /* 0x000fe2000fffe03f */
[----:B------:R-:W-:-:S11]  /*1460*/  UMOV UR41, URZ ;  /* 0x0000003f00297c82 */ /* 0x000fd60008000000 */
.L_x_61:
[----:B0-----:R-:W0:Y:S01]  /*1470*/  SHFL.IDX PT, R0, R46, RZ, 0x1f ;  /* 0x00001fff2e007589 */ /* 0x001e2200000e0000 */
[----:B-1----:R-:W1:Y:S01]  /*1480*/  S2UR UR7, SR_CgaCtaId ;  /* 0x00000000000779c3 */ /* 0x002e620000008800 */
[----:B------:R-:W-:Y:S01]  /*1490*/  UMOV UR6, 0x400 ;  /* 0x0000040000067882 */ /* 0x000fe20000000000 */
[----:B0-----:R-:W-:Y:S01]  /*14a0*/  R2UR UR4, R0 ;  /* 0x00000000000472ca */ /* 0x001fe200000e0000 */
[----:B-1----:R-:W-:-:S12]  /*14b0*/  ULEA UR46, UR7, UR6, 0x18 ;  /* 0x00000006072e7291 */ /* 0x002fd8000f8ec03f */
[----:B------:R-:W-:-:S04]  /*14c0*/  ULEA.HI UR5, UR4, UR4, URZ, 0x1 ;  /* 0x0000000404057291 */ /* 0x000fc8000f8f083f */
[----:B------:R-:W-:-:S04]  /*14d0*/  ULOP3.LUT UR5, UR5, 0x1ffffe, URZ, 0xc0, !UPT ;  /* 0x001ffffe05057892 */ /* 0x000fc8000f8ec03f */
[----:B------:R-:W-:-:S03]  /*14e0*/  UIADD3 UR5, UR4, -UR5, URZ ;  /* 0x8000000504057290 */ /* 0x000fc6000fffe03f */
[----:B------:R-:W-:Y:S01]  /*14f0*/  ULDC UR4, c[0x0][0x28c] ;  /* 0x0000a30000047ab9 */ /* 0x000fe20000000800 */
[----:B------:R-:W-:Y:S01]  /*1500*/  ULEA UR5, UR5, UR46, 0xb ;  /* 0x0000002e05057291 */ /* 0x000fe2000f8e583f */
[----:B------:R-:W-:-:S03]  /*1510*/  ISETP.LT.AND P0, PT, RZ, UR4, PT ;  /* 0x00000004ff007c0c */ /* 0x000fc6000bf01270 */
[----:B------:R-:W-:-:S04]  /*1520*/  UIADD3 UR5, UR5, 0x280, URZ ;  /* 0x0000028005057890 */ /* 0x000fc8000fffe03f */
[----:B------:R-:W-:-:S04]  /*1530*/  USHF.R.U32.HI UR5, URZ, 0x4, UR5 ;  /* 0x000000043f057899 */ /* 0x000fc80008011605 */
[----:B------:R-:W-:-:S04]  /*1540*/  ULOP3.LUT UR5, UR5, 0x3fff, URZ, 0xc0, !UPT ;  /* 0x00003fff05057892 */ /* 0x000fc8000f8ec03f */
[----:B------:R-:W-:Y:S01]  /*1550*/  ULOP3.LUT UR45, UR5, 0x10000, URZ, 0xfc, !UPT ;  /* 0x00010000052d7892 */ /* 0x000fe2000f8efc3f */
[----:B--2345:R-:W-:Y:S11]  /*1560*/  @P0 BRA `(.L_x_14) ;  /* 0x0000000000400947 */ /* 0x03cff60003800000 */
[----:B------:R-:W-:Y:S01]  /*1570*/  MOV R0, 0x0 ;  /* 0x0000000000007802 */ /* 0x000fe20000000f00 */
[----:B------:R-:W-:Y:S01]  /*1580*/  ULDC.64 UR4, c[0x4][0x68] ;  /* 0x01001a0000047ab9 */ /* 0x000fe20000000a00 */
[----:B------:R-:W-:Y:S01]  /*1590*/  ULDC.64 UR6, c[0x4][0x8] ;  /* 0x0100020000067ab9 */ /* 0x000fe20000000a00 */
[----:B------:R-:W-:Y:S01]  /*15a0*/  IMAD.U32 R4, RZ, RZ, UR4 ;  /* 0x00000004ff047e24 */ /* 0x000fe2000f8e00ff */
[----:B------:R0:W1:Y:S01]  /*15b0*/  LDC.64 R14, c[0x4][R0] ;  /* 0x01000000000e7b82 */ /* 0x0000620000000a00 */
[----:B------:R-:W-:Y:S01]  /*15c0*/  IMAD.U32 R5, RZ, RZ, UR5 ;  /* 0x00000005ff057e24 */ /* 0x000fe2000f8e00ff */
[----:B------:R-:W-:Y:S01]  /*15d0*/  ULDC.64 UR4, c[0x4][0x70] ;  /* 0x01001c0000047ab9 */ /* 0x000fe20000000a00 */
[----:B------:R-:W-:Y:S02]  /*15e0*/  IMAD.U32 R10, RZ, RZ, UR6 ;  /* 0x00000006ff0a7e24 */ /* 0x000fe4000f8e00ff */
[----:B------:R-:W-:Y:S02]  /*15f0*/  IMAD.U32 R6, RZ, RZ, UR4 ;  /* 0x00000004ff067e24 */ /* 0x000fe4000f8e00ff */
[----:B------:R-:W-:-:S02]  /*1600*/  IMAD.U32 R7, RZ, RZ, UR5 ;  /* 0x00000005ff077e24 */ /* 0x000fc4000f8e00ff */
[----:B------:R-:W-:Y:S02]  /*1610*/  IMAD.U32 R11, RZ, RZ, UR7 ;  /* 0x00000007ff0b7e24 */ /* 0x000fe4000f8e00ff */
[----:B------:R-:W-:Y:S02]  /*1620*/  IMAD.MOV.U32 R8, RZ, RZ, 0x1e1 ;  /* 0x000001e1ff087424 */ /* 0x000fe400078e00ff */
[----:B------:R-:W-:Y:S02]  /*1630*/  IMAD.MOV.U32 R12, RZ, RZ, 0x1 ;  /* 0x00000001ff0c7424 */ /* 0x000fe400078e00ff */
[----:B0-----:R-:W-:-:S07]  /*1640*/  IMAD.MOV.U32 R13, RZ, RZ, RZ ;  /* 0x000000ffff0d7224 */ /* 0x001fce00078e00ff */
[----:B------:R-:W-:-:S07]  /*1650*/  LEPC R20, `(.L_x_14) ;  /* 0x000000001014794e */ /* 0x000fce0000000000 */
[----:B-1---5:R-:W-:Y:S05]  /*1660*/  CALL.ABS.NOINC R14 ;  /* 0x000000000e007343 */ /* 0x022fea0003c00000 */
.L_x_14:
[----:B------:R-:W-:-:S13]  /*1670*/  ISETP.NE.AND P0, PT, R62, 0x3, PT ;  /* 0x000000033e00780c */ /* 0x000fda0003f05270 */
[----:B------:R-:W-:Y:S05]  /*1680*/  @!P0 BRA `(.L_x_15) ;  /* 0x0000000000048947 */ /* 0x000fea0003800000 */
[----:B------:R-:W-:Y:S01]  /*1690*/  BPT.TRAP 0x1 ;  /* 0x000000040000795c */ /* 0x000fe20000300000 */
.L_x_15:
[----:B------:R-:W-:Y:S02]  /*16a0*/  IMAD.U32 R3, RZ, RZ, UR41 ;  /* 0x00000029ff037e24 */ /* 0x000fe4000f8e00ff */
[----:B------:R-:W-:-:S03]  /*16b0*/  IMAD.U32 R0, RZ, RZ, UR40 ;  /* 0x00000028ff007e24 */ /* 0x000fc6000f8e00ff */
[----:B------:R-:W-:Y:S02]  /*16c0*/  LEA R3, R3, UR46, 0x3 ;  /* 0x0000002e03037c11 */ /* 0x000fe4000f8e18ff */
[----:B------:R-:W-:-:S04]  /*16d0*/  SHF.L.U32 R0, R0, 0x1f, RZ ;  /* 0x0000001f00007819 */ /* 0x000fc800000006ff */
[----:B------:R0:W1:Y:S01]  /*16e0*/  SYNCS.PHASECHK.TRANS64.TRYWAIT P1, [R3+URZ], R0 ;  /* 0x00000000030075a7 */ /* 0x000062000802017f */
[----:B------:R-:W-:Y:S05]  /*16f0*/  @!P0 BRA `(.L_x_16) ;  /* 0x0000000000048947 */ /* 0x000fea0003800000 */
[----:B------:R-:W-:Y:S01]  /*1700*/  BPT.TRAP 0x1 ;  /* 0x000000040000795c */ /* 0x000fe20000300000 */
.L_x_16:
[----:B------:R-:W-:-:S05]  /*1710*/  IMAD.U32 R4, RZ, RZ, UR44 ;  /* 0x0000002cff047e24 */ /* 0x000fca000f8e00ff */
[----:B------:R-:W-:Y:S01]  /*1720*/  ISETP.GE.AND P2, PT, R4, 0x1, PT ;  /* 0x000000010400780c */ /* 0x000fe20003f46270 */
[----:B-1----:R-:W-:-:S12]  /*1730*/  @P1 BRA `(.L_x_17) ;  /* 0x0000000000081947 */ /* 0x002fd80003800000 */
[----:B------:R-:W1:Y:S02]  /*1740*/  SYNCS.PHASECHK.TRANS64.TRYWAIT P1, [R3+URZ], R0 ;  /* 0x00000000030075a7 */ /* 0x000e64000802017f */
[----:B-1----:R-:W-:Y:S05]  /*1750*/  @!P1 BRA `(.L_x_18) ;  /* 0x0000004400789947 */ /* 0x002fea0003800000 */
.L_x_17:
[----:B------:R-:W-:Y:S05]  /*1760*/  WARPSYNC.ALL ;  /* 0x0000000000007948 */ /* 0x000fea0003800000 */
[----:B------:R-:W-:Y:S01]  /*1770*/  UIADD3 UR4, UR46, 0x34280, URZ ;  /* 0x000342802e047890 */ /* 0x000fe2000fffe03f */
[----:B------:R-:W-:Y:S01]  /*1780*/  WARPGROUP.ARRIVE ;  /* 0x00000000000079c5 */ /* 0x000fe20000000000 */
[----:B------:R-:W-:Y:S01]  /*1790*/  UMOV UR5, 0xc0000010 ;  /* 0xc000001000057882 */ /* 0x000fe20000000000 */
[----:B------:R-:W-:Y:S01]  /*17a0*/  UMOV UR7, 0xc0000010 ;  /* 0xc000001000077882 */ /* 0x000fe20000000000 */
[----:B------:R-:W-:-:S04]  /*17b0*/  USHF.R.U32.HI UR4, URZ, 0x4, UR4 ;  /* 0x000000043f047899 */ /* 0x000fc80008011604 */
[----:B------:R-:W-:-:S04]  /*17c0*/  ULOP3.LUT UR4, UR4, 0x3fff, URZ, 0xc0, !UPT ;  /* 0x00003fff04047892 */ /* 0x000fc8000f8ec03f */
[----:B------:R-:W-:Y:S02]  /*17d0*/  ULOP3.LUT UR11, UR4, 0x10000, URZ, 0xfc, !UPT ;  /* 0x00010000040b7892 */ /* 0x000fe4000f8efc3f */
[----:B------:R-:W-:Y:S02]  /*17e0*/  ULEA UR4, UR41, UR45, 0x9 ;  /* 0x0000002d29047291 */ /* 0x000fe4000f8e483f */
[----:B------:R-:W-:Y:S02]  /*17f0*/  ULEA UR6, UR41, UR11, 0x5 ;  /* 0x0000000b29067291 */ /* 0x000fe4000f8e283f */
[----:B------:R-:W-:-:S07]  /*1800*/  UIADD3 UR8, UR4, 0x100, URZ ;  /* 0x0000010004087890 */ /* 0x000fce000fffe03f */
[----:B------:R-:W-:Y:S01]  /*1810*/  HGMMA.64x16x16.F32 R32, gdesc[UR4], RZ, !UPT, gsb0 ;  /* 0x00200000042079f0 */ /* 0x000fe2000c0008ff */
[----:B------:R-:W-:Y:S01]  /*1820*/  UMOV UR4, UR8 ;  /* 0x0000000800047c82 */ /* 0x000fe20008000000 */
[----:B------:R-:W-:Y:S01]  /*1830*/  UMOV UR5, 0xc0000010 ;  /* 0xc000001000057882 */ /* 0x000fe20000000000 */
[----:B------:R-:W-:Y:S02]  /*1840*/  WARPGROUP.DEPBAR.LE gsb0, 0x0 ;  /* 0x00008000000079c5 */ /* 0x000fe40000010000 */
[----:B------:R-:W-:-:S06]  /*1850*/  WARPGROUP.ARRIVE ;  /* 0x00000000000079c5 */ /* 0x000fcc0000000000 */
[----:B------:R-:W-:Y:S03]  /*1860*/  HGMMA.64x16x16.F32 R24, gdesc[UR4], RZ, !UPT, gsb0 ;  /* 0x00200000041879f0 */ /* 0x000fe6000c0008ff */
[----:B------:R-:W-:Y:S02]  /*1870*/  WARPGROUP.DEPBAR.LE gsb0, 0x0 ;  /* 0x00008000000079c5 */ /* 0x000fe40000010000 */
[----:B------:R-:W-:Y:S05]  /*1880*/  @!P2 BRA `(.L_x_19) ;  /* 0x0000000000d8a947 */ /* 0x000fea0003800000 */
[----:B------:R-:W-:Y:S01]  /*1890*/  UIADD3 UR4, UR41, 0x1, URZ ;  /* 0x0000000129047890 */ /* 0x000fe2000fffe03f */
[----:B01----:R-:W-:Y:S01]  /*18a0*/  IMAD.U32 R0, RZ, RZ, UR44 ;  /* 0x0000002cff007e24 */ /* 0x003fe2000f8e00ff */
[----:B------:R-:W-:Y:S02]  /*18b0*/  UMOV UR9, UR41 ;  /* 0x0000002900097c82 */ /* 0x000fe40008000000 */
[----:B------:R-:W-:-:S04]  /*18c0*/  UISETP.NE.AND UP0, UPT, UR4, 0x1a, UPT ;  /* 0x0000001a0400788c */ /* 0x000fc8000bf05270 */
[----:B------:R-:W-:Y:S02]  /*18d0*/  USEL UR5, URZ, 0x1, UP0 ;  /* 0x000000013f057887 */ /* 0x000fe40008000000 */
[----:B------:R-:W-:Y:S02]  /*18e0*/  USEL UR8, UR4, URZ, UP0 ;  /* 0x0000003f04087287 */ /* 0x000fe40008000000 */
[----:B------:R-:W-:-:S06]  /*18f0*/  ULOP3.LUT UR5, UR40, UR5, URZ, 0x3c, !UPT ;  /* 0x0000000528057292 */ /* 0x000fcc000f8e3c3f */
[----:B------:R-:W-:-:S07]  /*1900*/  IMAD.U32 R5, RZ, RZ, UR5 ;  /* 0x00000005ff057e24 */ /* 0x000fce000f8e00ff */
.L_x_26:
[----:B01----:R-:W-:Y:S05]  /*1910*/  @!P0 BRA `(.L_x_20) ;  /* 0x0000000000048947 */ /* 0x003fea0003800000 */
[----:B------:R-:W-:Y:S01]  /*1920*/  BPT.TRAP 0x1 ;  /* 0x000000040000795c */ /* 0x000fe20000300000 */
.L_x_20:
[----:B------:R-:W0:Y:S01]  /*1930*/  S2UR UR5, SR_CgaCtaId ;  /* 0x00000000000579c3 */ /* 0x000e220000008800 */
[----:B------:R-:W-:Y:S01]  /*1940*/  UMOV UR4, 0x400 ;  /* 0x0000040000047882 */ /* 0x000fe20000000000 */
[----:B------:R-:W-:Y:S01]  /*1950*/  SHF.L.U32 R3, R5, 0x1f, RZ ;  /* 0x0000001f05037819 */ /* 0x000fe200000006ff */
[----:B0-----:R-:W-:-:S04]  /*1960*/  ULEA UR12, UR5, UR4, 0x18 ;  /* 0x00000004050c7291 */ /* 0x001fc8000f8ec03f */
[----:B------:R-:W-:-:S09]  /*1970*/  ULEA UR4, UR8, UR12, 0x3 ;  /* 0x0000000c08047291 */ /* 0x000fd2000f8e183f */
[----:B------:R0:W1:Y:S01]  /*1980*/  SYNCS.PHASECHK.TRANS64.TRYWAIT P1, [UR4], R3 ;  /* 0x00000003ff0075a7 */ /* 0x0000620008020144 */
[----:B------:R-:W-:Y:S05]  /*1990*/  @!P0 BRA `(.L_x_21) ;  /* 0x0000000000048947 */ /* 0x000fea0003800000 */
[----:B------:R-:W-:Y:S01]  /*19a0*/  BPT.TRAP 0x1 ;  /* 0x000000040000795c */ /* 0x000fe20000300000 */
.L_x_21:
[----:B-1----:R-:W-:Y:S05]  /*19b0*/  @P1 BRA `(.L_x_22) ;  /* 0x0000000000081947 */ /* 0x002fea0003800000 */
[----:B------:R-:W1:Y:S02]  /*19c0*/  SYNCS.PHASECHK.TRANS64.TRYWAIT P1, [UR4], R3 ;  /* 0x00000003ff0075a7 */ /* 0x000e640008020144 */
[----:B-1----:R-:W-:Y:S05]  /*19d0*/  @!P1 BRA `(.L_x_23) ;  /* 0x0000004000ec9947 */ /* 0x002fea0003800000 */
.L_x_22:
[----:B------:R-:W-:Y:S01]  /*19e0*/  ULEA UR6, UR8, UR11, 0x5 ;  /* 0x0000000b08067291 */ /* 0x000fe2000f8e283f */
[----:B------:R-:W-:Y:S01]  /*19f0*/  WARPGROUP.ARRIVE ;  /* 0x00000000000079c5 */ /* 0x000fe20000000000 */
[----:B------:R-:W-:Y:S01]  /*1a00*/  ULEA UR4, UR8, UR45, 0x9 ;  /* 0x0000002d08047291 */ /* 0x000fe2000f8e483f */
[----:B------:R-:W-:Y:S01]  /*1a10*/  UMOV UR7, 0xc0000010 ;  /* 0xc000001000077882 */ /* 0x000fe20000000000 */
[----:B------:R-:W-:Y:S02]  /*1a20*/  UMOV UR5, 0xc0000010 ;  /* 0xc000001000057882 */ /* 0x000fe40000000000 */
[----:B------:R-:W-:-:S05]  /*1a30*/  UIADD3 UR10, UR4, 0x100, URZ ;  /* 0x00000100040a7890 */ /* 0x000fca000fffe03f */
[----:B------:R-:W-:Y:S01]  /*1a40*/  HGMMA.64x16x16.F32 R32, gdesc[UR4], R32, gsb0 ;  /* 0x00200000042079f0 */ /* 0x000fe20008000820 */
[----:B------:R-:W-:Y:S01]  /*1a50*/  UMOV UR5, 0xc0000010 ;  /* 0xc000001000057882 */ /* 0x000fe20000000000 */
[----:B------:R-:W-:Y:S01]  /*1a60*/  UMOV UR4, UR10 ;  /* 0x0000000a00047c82 */ /* 0x000fe20008000000 */
[----:B------:R-:W-:Y:S02]  /*1a70*/  WARPGROUP.DEPBAR.LE gsb0, 0x0 ;  /* 0x00008000000079c5 */ /* 0x000fe40000010000 */
[----:B------:R-:W-:-:S06]  /*1a80*/  WARPGROUP.ARRIVE ;  /* 0x00000000000079c5 */ /* 0x000fcc0000000000 */
[----:B------:R-:W-:Y:S03]  /*1a90*/  HGMMA.64x16x16.F32 R24, gdesc[UR4], R24, gsb0 ;  /* 0x00200000041879f0 */ /* 0x000fe60008000818 */
[----:B------:R-:W-:Y:S02]  /*1aa0*/  WARPGROUP.DEPBAR.LE gsb0, 0x0 ;  /* 0x00008000000079c5 */ /* 0x000fe40000010000 */
[----:B------:R-:W-:Y:S05]  /*1ab0*/  @!P0 BRA `(.L_x_24) ;  /* 0x0000000000048947 */ /* 0x000fea0003800000 */
[----:B------:R-:W-:Y:S01]  /*1ac0*/  BPT.TRAP 0x1 ;  /* 0x000000040000795c */ /* 0x000fe20000300000 */
.L_x_24:
[----:B------:R-:W-:Y:S01]  /*1ad0*/  ULEA UR4, UR9, UR12, 0x3 ;  /* 0x0000000c09047291 */ /* 0x000fe2000f8e183f */
[----:B------:R-:W-:-:S03]  /*1ae0*/  ISETP.GT.U32.AND P1, PT, R18, 0x1, PT ;  /* 0x000000011200780c */ /* 0x000fc60003f24070 */
[----:B------:R-:W-:-:S04]  /*1af0*/  UIADD3 UR4, UR4, 0xd0, URZ ;  /* 0x000000d004047890 */ /* 0x000fc8000fffe03f */
[----:B------:R-:W-:-:S09]  /*1b00*/  UPRMT UR4, URZ, 0x654, UR4 ;  /* 0x000006543f047896 */ /* 0x000fd20008000004 */
[----:B------:R-:W-:Y:S01]  /*1b10*/  SYNCS.ARRIVE.TRANS64.RED.A1T0 RZ, [UR4], RZ ;  /* 0x000000ffffff79a7 */ /* 0x000fe20008100404 */
[----:B------:R-:W-:Y:S05]  /*1b20*/  @P1 BRA `(.L_x_25) ;  /* 0x0000000000041947 */ /* 0x000fea0003800000 */
[----:B------:R-:W-:Y:S01]  /*1b30*/  BPT.TRAP 0x1 ;  /* 0x000000040000795c */ /* 0x000fe20000300000 */
.L_x_25:
[----:B------:R-:W-:Y:S01]  /*1b40*/  UIADD3 UR8, UR8, 0x1, URZ ;  /* 0x0000000108087890 */ /* 0x000fe2000fffe03f */
[C---:B------:R-:W-:Y:S01]  /*1b50*/  ISETP.GT.AND P1, PT, R0.reuse, 0x1, PT ;  /* 0x000000010000780c */ /* 0x040fe20003f24270 */
[----:B------:R-:W-:Y:S01]  /*1b60*/  UIADD3 UR9, UR9, 0x1, URZ ;  /* 0x0000000109097890 */ /* 0x000fe2000fffe03f */
[----:B------:R-:W-:Y:S01]  /*1b70*/  VIADD R0, R0, 0xffffffff ;  /* 0xffffffff00007836 */ /* 0x000fe20000000000 */
[----:B------:R-:W-:Y:S02]  /*1b80*/  UISETP.NE.AND UP0, UPT, UR8, 0x1a, UPT ;  /* 0x0000001a0800788c */ /* 0x000fe4000bf05270 */
[----:B------:R-:W-:Y:S02]  /*1b90*/  UISETP.NE.AND UP1, UPT, UR9, 0x1a, UPT ;  /* 0x0000001a0900788c */ /* 0x000fe4000bf25270 */
[----:B------:R-:W-:Y:S02]  /*1ba0*/  USEL UR4, URZ, 0x1, UP0 ;  /* 0x000000013f047887 */ /* 0x000fe40008000000 */
[----:B------:R-:W-:-:S02]  /*1bb0*/  USEL UR8, UR8, URZ, UP0 ;  /* 0x0000003f08087287 */ /* 0x000fc40008000000 */
[----:B------:R-:W-:Y:S02]  /*1bc0*/  USEL UR9, UR9, URZ, UP1 ;  /* 0x0000003f09097287 */ /* 0x000fe40008800000 */
[----:B------:R-:W-:Y:S01]  /*1bd0*/  LOP3.LUT R5, R5, UR4, RZ, 0x3c, !PT ;  /* 0x0000000405057c12 */ /* 0x000fe2000f8e3cff */
[----:B------:R-:W-:Y:S09]  /*1be0*/  @P1 BRA `(.L_x_26) ;  /* 0xfffffffc00481947 */ /* 0x000ff2000383ffff */
.L_x_19:
[----:B01----:R-:W0:Y:S02]  /*1bf0*/  LDC R0, c[0x0][0x28c] ;  /* 0x0000a300ff007b82 */ /* 0x003e240000000800 */
[----:B0-----:R-:W-:-:S13]  /*1c00*/  ISETP.GE.AND P1, PT, R0, 0x1, PT ;  /* 0x000000010000780c */ /* 0x001fda0003f26270 */
[----:B------:R-:W-:Y:S05]  /*1c10*/  @!P1 BRA `(.L_x_27) ;  /* 0x0000000000409947 */ /* 0x000fea0003800000 */
[----:B------:R-:W-:Y:S05]  /*1c20*/  @!P0 BRA `(.L_x_28) ;  /* 0x0000000000048947 */ /* 0x000fea0003800000 */
[----:B------:R-:W-:Y:S01]  /*1c30*/  BPT.TRAP 0x1 ;  /* 0x000000040000795c */ /* 0x000fe20000300000 */
.L_x_28:
[----:B------:R-:W0:Y:S01]  /*1c40*/  S2UR UR7, SR_CgaCtaId ;  /* 0x00000000000779c3 */ /* 0x000e220000008800 */
[----:B------:R-:W-:Y:S01]  /*1c50*/  UIADD3 UR6, UR44, UR41, URZ ;  /* 0x000000292c067290 */ /* 0x000fe2000fffe03f */
[----:B------:R-:W-:-:S03]  /*1c60*/  ISETP.GT.U32.AND P0, PT, R18, 0x1, PT ;  /* 0x000000011200780c */ /* 0x000fc60003f04070 */
[----:B------:R-:W-:-:S04]  /*1c70*/  UIMAD.WIDE.U32 UR4, UR6, 0x4ec4ec4f, URZ ;  /* 0x4ec4ec4f060478a5 */ /* 0x000fc8000f8e003f */
[----:B------:R-:W-:-:S03]  /*1c80*/  USHF.R.U32.HI UR4, URZ, 0x3, UR5 ;  /* 0x000000033f047899 */ /* 0x000fc60008011605 */
[----:B------:R-:W-:Y:S01]  /*1c90*/  UMOV UR5, 0x400 ;  /* 0x0000040000057882 */ /* 0x000fe20000000000 */
[----:B------:R-:W-:Y:S02]  /*1ca0*/  UIMAD UR6, UR4, -0x1a, UR6 ;  /* 0xffffffe6040678a4 */ /* 0x000fe4000f8e0206 */
[----:B0-----:R-:W-:-:S04]  /*1cb0*/  ULEA UR5, UR7, UR5, 0x18 ;  /* 0x0000000507057291 */ /* 0x001fc8000f8ec03f */
[----:B------:R-:W-:-:S04]  /*1cc0*/  ULEA UR6, UR6, UR5, 0x3 ;  /* 0x0000000506067291 */ /* 0x000fc8000f8e183f */
[----:B------:R-:W-:-:S04]  /*1cd0*/  UIADD3 UR6, UR6, 0xd0, URZ ;  /* 0x000000d006067890 */ /* 0x000fc8000fffe03f */
[----:B------:R-:W-:-:S09]  /*1ce0*/  UPRMT UR6, URZ, 0x654, UR6 ;  /* 0x000006543f067896 */ /* 0x000fd20008000006 */
[----:B------:R-:W-:Y:S01]  /*1cf0*/  SYNCS.ARRIVE.TRANS64.RED.A1T0 RZ, [UR6], RZ ;  /* 0x000000ffffff79a7 */ /* 0x000fe20008100406 */
[----:B------:R-:W-:Y:S05]  /*1d00*/  @P0 BRA `(.L_x_27) ;  /* 0x0000000000040947 */ /* 0x000fea0003800000 */
[----:B------:R-:W-:Y:S01]  /*1d10*/  BPT.TRAP 0x1 ;  /* 0x000000040000795c */ /* 0x000fe20000300000 */
.L_x_27:
[----:B------:R-:W-:Y:S01]  /*1d20*/  IMAD.SHL.U32 R48, R48, 0x10, RZ ;  /* 0x0000001030307824 */ /* 0x000fe200078e00ff */
[----:B------:R-:W-:Y:S01]  /*1d30*/  UIADD3 UR41, UR43, UR41, URZ ;  /* 0x000000292b297290 */ /* 0x000fe2000fffe03f */
[----:B------:R-:W-:Y:S01]  /*1d40*/  IMAD.SHL.U32 R10, R49, 0x100, RZ ;  /* 0x00000100310a7824 */ /* 0x000fe200078e00ff */
[----:B------:R-:W-:Y:S01]  /*1d50*/  ULDC UR7, c[0x0][0x288] ;  /* 0x0000a20000077ab9 */ /* 0x000fe20000000800 */
[----:B------:R-:W-:Y:S01]  /*1d60*/  ULDC UR10, c[0x0][0x284] ;  /* 0x0000a100000a7ab9 */ /* 0x000fe20000000800 */
[----:B------:R-:W-:Y:S01]  /*1d70*/  UISETP.GT.U32.AND UP0, UPT, UR41, 0x19, UPT ;  /* 0x000000192900788c */ /* 0x000fe2000bf04070 */
[----:B------:R-:W-:Y:S01]  /*1d80*/  ISETP.GE.AND P0, PT, R48, UR7, PT ;  /* 0x0000000730007c0c */ /* 0x000fe2000bf06270 */
[----:B------:R-:W-:Y:S01]  /*1d90*/  UISETP.GE.U32.AND UP1, UPT, UR43, 0x1a, UPT ;  /* 0x0000001a2b00788c */ /* 0x000fe2000bf26070 */
[----:B------:R-:W-:Y:S01]  /*1da0*/  SHF.R.S32.HI R15, RZ, 0x1f, R19 ;  /* 0x0000001fff0f7819 */ /* 0x000fe20000011413 */
[----:B------:R-:W-:Y:S01]  /*1db0*/  UISETP.LT.U32.AND UP0, UPT, UR43, 0x1a, UP0 ;  /* 0x0000001a2b00788c */ /* 0x000fe20008701070 */
[----:B------:R-:W-:Y:S01]  /*1dc0*/  ISETP.GE.OR P0, PT, R10, UR10, P0 ;  /* 0x0000000a0a007c0c */ /* 0x000fe20008706670 */
[----:B------:R-:W-:Y:S01]  /*1dd0*/  UIMAD.WIDE.U32 UR4, UR41, 0x4ec4ec4f, URZ ;  /* 0x4ec4ec4f290478a5 */ /* 0x000fe2000f8e003f */
[----:B------:R-:W-:Y:S01]  /*1de0*/  LOP3.LUT R6, R48, 0x6, R45, 0xf8, !PT ;  /* 0x0000000630067812 */ /* 0x000fe200078ef82d */
[----:B------:R-:W-:Y:S01]  /*1df0*/  USEL UR6, URZ, 0x1, !UP0 ;  /* 0x000000013f067887 */ /* 0x000fe2000c000000 */
[----:B------:R-:W-:-:S02]  /*1e00*/  ULDC.64 UR8, c[0x0][0x5d0] ;  /* 0x0001740000087ab9 */ /* 0x000fc40000000a00 */
[----:B------:R-:W-:Y:S01]  /*1e10*/  SHF.R.S32.HI R7, RZ, 0x1f, R6 ;  /* 0x0000001fff077819 */ /* 0x000fe20000011406 */
[----:B------:R-:W-:Y:S01]  /*1e20*/  IMAD R0, R15, UR8, RZ ;  /* 0x000000080f007c24 */ /* 0x000fe2000f8e02ff */
[----:B------:R-:W-:Y:S02]  /*1e30*/  USHF.R.U32.HI UR4, URZ, 0x3, UR5 ;  /* 0x000000033f047899 */ /* 0x000fe40008011605 */
[----:B------:R-:W-:Y:S01]  /*1e40*/  ULOP3.LUT UR40, UR40, UR6, URZ, 0x3c, !UPT ;  /* 0x0000000628287292 */ /* 0x000fe2000f8e3c3f */
[C---:B------:R-:W-:Y:S01]  /*1e50*/  IMAD R3, R19.reuse, UR9, R0 ;  /* 0x0000000913037c24 */ /* 0x040fe2000f8e0200 */
[----:B------:R-:W-:Y:S01]  /*1e60*/  UIMAD UR41, UR4, -0x1a, UR41 ;  /* 0xffffffe6042978a4 */ /* 0x000fe2000f8e0229 */
[----:B------:R-:W-:Y:S01]  /*1e70*/  IMAD.WIDE.U32 R4, R19, UR8, R6 ;  /* 0x0000000813047c25 */ /* 0x000fe2000f8e0006 */
[----:B------:R-:W-:-:S03]  /*1e80*/  @UP1 ULOP3.LUT UR40, UR40, 0x1, UR4, 0x78, !UPT ;  /* 0x0000000128281892 */ /* 0x000fc6000f8e7804 */
[----:B------:R-:W-:Y:S02]  /*1e90*/  IMAD.IADD R5, R5, 0x1, R3 ;  /* 0x0000000105057824 */ /* 0x000fe400078e0203 */
[----:B------:R-:W-:Y:S01]  /*1ea0*/  IMAD.MOV.U32 R0, RZ, RZ, -0x1 ;  /* 0xffffffffff007424 */ /* 0x000fe200078e00ff */
[----:B------:R-:W-:Y:S06]  /*1eb0*/  @P0 BRA `(.L_x_29) ;  /* 0x0000001400700947 */ /* 0x000fec0003800000 */
[----:B------:R-:W0:Y:S01]  /*1ec0*/  LDC.64 R8, c[0x0][0x5c8] ;  /* 0x00017200ff087b82 */ /* 0x000e220000000a00 */
[----:B-----5:R-:W-:Y:S01]  /*1ed0*/  FSETP.NEU.AND P1, PT, R41, RZ, PT ;  /* 0x000000ff2900720b */ /* 0x020fe20003f2d000 */
[----:B------:R-:W-:Y:S01]  /*1ee0*/  IMAD.WIDE R12, R49, 0x100, R22 ;  /* 0x00000100310c7825 */ /* 0x000fe200078e0216 */
[----:B------:R-:W-:Y:S03]  /*1ef0*/  BSSY B0, `(.L_x_29) ;  /* 0x0000158000007945 */ /* 0x000fe60003800000 */
[----:B------:R-:W-:Y:S02]  /*1f00*/  IMAD.IADD R64, R47, 0x1, -R10 ;  /* 0x000000012f407824 */ /* 0x000fe400078e0a0a */
[----:B------:R-:W-:-:S03]  /*1f10*/  IMAD.IADD R3, R42, 0x1, -R48 ;  /* 0x000000012a037824 */ /* 0x000fc600078e0a30 */
[----:B------:R-:W-:-:S04]  /*1f20*/  ISETP.GT.AND P2, PT, R64, RZ, PT ;  /* 0x000000ff4000720c */ /* 0x000fc80003f44270 */
[----:B------:R-:W-:Y:S01]  /*1f30*/  ISETP.GT.AND P0, PT, R3, RZ, P2 ;  /* 0x000000ff0300720c */ /* 0x000fe20001704270 */
[-C--:B0-----:R-:W-:Y:S02]  /*1f40*/  IMAD R10, R13, R8.reuse, RZ ;  /* 0x000000080d0a7224 */ /* 0x081fe400078e02ff */
[----:B------:R-:W-:-:S04]  /*1f50*/  IMAD.WIDE.U32 R54, R12, R8, R4 ;  /* 0x000000080c367225 */ /* 0x000fc800078e0004 */
[----:B------:R-:W-:-:S04]  /*1f60*/  IMAD R5, R12, R9, R10 ;  /* 0x000000090c057224 */ /* 0x000fc800078e020a */
[----:B------:R-:W-:Y:S01]  /*1f70*/  IMAD.IADD R57, R55, 0x1, R5 ;  /* 0x0000000137397824 */ /* 0x000fe200078e0205 */
[----:B------:R-:W-:Y:S06]  /*1f80*/  @!P1 BRA `(.L_x_30) ;  /* 0x0000000c00dc9947 */ /* 0x000fec0003800000 */
[----:B------:R-:W0:Y:S01]  /*1f90*/  LDC.64 R10, c[0x0][0x5b8] ;  /* 0x00016e00ff0a7b82 */ /* 0x000e220000000a00 */
[----:B------:R-:W-:-:S07]  /*1fa0*/  ULDC.64 UR4, c[0x0][0x5c0] ;  /* 0x0001700000047ab9 */ /* 0x000fce0000000a00 */
[----:B------:R-:W1:Y:S08]  /*1fb0*/  LDC.64 R20, c[0x0][0x5b0] ;  /* 0x00016c00ff147b82 */ /* 0x000e700000000a00 */
[----:B------:R-:W2:Y:S01]  /*1fc0*/  LDC.64 R4, c[0x0][0x5a8] ;  /* 0x00016a00ff047b82 */ /* 0x000ea20000000a00 */
[-C--:B0-----:R-:W-:Y:S02]  /*1fd0*/  IMAD R14, R15, R10.reuse, RZ ;  /* 0x0000000a0f0e7224 */ /* 0x081fe400078e02ff */
[----:B------:R-:W-:-:S04]  /*1fe0*/  IMAD.WIDE.U32 R48, R19, R10, R6 ;  /* 0x0000000a13307225 */ /* 0x000fc800078e0006 */
[----:B------:R-:W-:Y:S02]  /*1ff0*/  IMAD R69, R19, R11, R14 ;  /* 0x0000000b13457224 */ /* 0x000fe400078e020e */
[-C--:B-1----:R-:W-:Y:S02]  /*2000*/  IMAD R11, R13, R20.reuse, RZ ;  /* 0x000000140d0b7224 */ /* 0x082fe400078e02ff */
[----:B------:R-:W-:Y:S02]  /*2010*/  IMAD.IADD R15, R49, 0x1, R69 ;  /* 0x00000001310f7824 */ /* 0x000fe400078e0245 */
[----:B------:R-:W-:Y:S02]  /*2020*/  IMAD.MOV.U32 R14, RZ, RZ, R48 ;  /* 0x000000ffff0e7224 */ /* 0x000fe400078e0030 */
[C---:B------:R-:W-:Y:S02]  /*2030*/  IMAD R71, R12.reuse, R21, R11 ;  /* 0x000000150c477224 */ /* 0x040fe400078e020b */
[----:B------:R-:W-:-:S04]  /*2040*/  IMAD.WIDE.U32 R50, R12, R20, R14 ;  /* 0x000000140c327225 */ /* 0x000fc800078e000e */
[----:B------:R-:W-:Y:S01]  /*2050*/  IMAD.IADD R11, R51, 0x1, R71 ;  /* 0x00000001330b7824 */ /* 0x000fe200078e0247 */
[----:B--2---:R-:W-:-:S04]  /*2060*/  LEA R52, P1, R50, R4, 0x1 ;  /* 0x0000000432347211 */ /* 0x004fc800078208ff */
[----:B------:R-:W-:-:S05]  /*2070*/  LEA.HI.X R53, R50, R5, R11, 0x1, P1 ;  /* 0x0000000532357211 */ /* 0x000fca00008f0c0b */
[----:B------:R-:W2:Y:S01]  /*2080*/  @P0 LDG.E.LTC128B.U16 R11, desc[UR38][R52.64] ;  /* 0x00000026340b0981 */ /* 0x000ea2000c1e1520 */
[----:B------:R-:W-:Y:S01]  /*2090*/  IMAD.WIDE.U32 R50, R12, R20, R6 ;  /* 0x000000140c327225 */ /* 0x000fe200078e0006 */
[----:B------:R-:W-:Y:S03]  /*20a0*/  BSSY B1, `(.L_x_31) ;  /* 0x0000013000017945 */ /* 0x000fe60003800000 */
[----:B------:R-:W-:Y:S02]  /*20b0*/  IMAD.IADD R51, R71, 0x1, R51 ;  /* 0x0000000147337824 */ /* 0x000fe400078e0233 */
[----:B------:R-:W-:-:S04]  /*20c0*/  IMAD.WIDE.U32 R50, R19, R10, R50 ;  /* 0x0000000a13327225 */ /* 0x000fc800078e0032 */
[----:B--2---:R-:W-:-:S05]  /*20d0*/  HADD2.F32 R56, -RZ, R11.H0_H0 ;  /* 0x2000000bff387230 */ /* 0x004fca0000004100 */
[----:B------:R-:W-:Y:S01]  /*20e0*/  FMUL R55, R56, R41 ;  /* 0x0000002938377220 */ /* 0x000fe20000400000 */
[----:B------:R-:W-:-:S03]  /*20f0*/  LEA R56, P1, R54, UR4, 0x1 ;  /* 0x0000000436387c11 */ /* 0x000fc6000f8208ff */
[----:B------:R-:W-:Y:S01]  /*2100*/  FFMA R55, R32, R40, R55 ;  /* 0x0000002820377223 */ /* 0x000fe20000000037 */
[----:B------:R-:W-:Y:S01]  /*2110*/  LEA.HI.X R57, R54, UR5, R57, 0x1, P1 ;  /* 0x0000000536397c11 */ /* 0x000fe200088f0c39 */
[--C-:B------:R-:W-:Y:S01]  /*2120*/  IMAD.IADD R32, R69, 0x1, R51.reuse ;  /* 0x0000000145207824 */ /* 0x100fe200078e0233 */
[----:B------:R-:W-:Y:S02]  /*2130*/  ISETP.GT.AND P1, PT, R3, 0x1, P2 ;  /* 0x000000010300780c */ /* 0x000fe40001724270 */
[----:B------:R-:W-:Y:S02]  /*2140*/  F2FP.F16.F32.PACK_AB R55, RZ, R55 ;  /* 0x00000037ff37723e */ /* 0x000fe400000000ff */
[C---:B------:R-:W-:Y:S02]  /*2150*/  LEA R54, P3, R50.reuse, R4, 0x1 ;  /* 0x0000000432367211 */ /* 0x040fe400078608ff */
[----:B------:R-:W-:Y:S02]  /*2160*/  PRMT R51, R55, 0x7610, R51 ;  /* 0x0000761037337816 */ /* 0x000fe40000000033 */
[----:B------:R-:W-:Y:S01]  /*2170*/  LEA.HI.X R55, R50, R5, R32, 0x1, P3 ;  /* 0x0000000532377211 */ /* 0x000fe200018f0c20 */
[----:B------:R-:W-:-:S02]  /*2180*/  IMAD.SHL.U32 R50, R20, 0x8, RZ ;  /* 0x0000000814327824 */ /* 0x000fc400078e00ff */
[----:B------:R0:W-:Y:S02]  /*2190*/  @P0 STG.E.U16 desc[UR38][R56.64], R51 ;  /* 0x0000003338000986 */ /* 0x0001e4000c101526 */
[----:B0-----:R-:W-:Y:S01]  /*21a0*/  SHF.L.U64.HI R51, R20, 0x3, R21 ;  /* 0x0000000314337819 */ /* 0x001fe20000010215 */
[----:B------:R-:W-:Y:S06]  /*21b0*/  @!P1 BRA `(.L_x_32) ;  /* 0x0000000000049947 */ /* 0x000fec0003800000 */
[----:B------:R0:W5:Y:S02]  /*21c0*/  LDG.E.LTC128B.U16 R11, desc[UR38][R54.64+0x2] ;  /* 0x00000226360b7981 */ /* 0x000164000c1e1520 */
.L_x_32:
[----:B------:R-:W-:Y:S05]  /*21d0*/  BSYNC B1 ;  /* 0x0000000000017941 */ /* 0x000fea0003800000 */
.L_x_31:
[----:B-----5:R-:W-:Y:S01]  /*21e0*/  HADD2.F32 R32, -RZ, R11.H0_H0 ;  /* 0x2000000bff207230 */ /* 0x020fe20000004100 */
[----:B------:R-:W-:Y:S01]  /*21f0*/  ISETP.GT.AND P0, PT, R64, 0x8, PT ;  /* 0x000000084000780c */ /* 0x000fe20003f04270 */
[----:B------:R-:W-:Y:S01]  /*2200*/  IMAD.WIDE.U32 R58, R12, R20, R50 ;  /* 0x000000140c3a7225 */ /* 0x000fe200078e0032 */
[----:B------:R-:W-:-:S03]  /*2210*/  PRMT R63, R11, 0x7610, R63 ;  /* 0x000076100b3f7816 */ /* 0x000fc6000000003f */
[----:B------:R-:W-:Y:S01]  /*2220*/  FMUL R32, R32, R41 ;  /* 0x0000002920207220 */ /* 0x000fe20000400000 */
[----:B------:R-:W-:Y:S01]  /*2230*/  IMAD.IADD R73, R71, 0x1, R59 ;  /* 0x0000000147497824 */ /* 0x000fe200078e023b */
[----:B------:R-:W-:Y:S02]  /*2240*/  IADD3 R52, P4, R48, R58, RZ ;  /* 0x0000003a30347210 */ /* 0x000fe40007f9e0ff */
[----:B------:R-:W-:Y:S01]  /*2250*/  FFMA R33, R33, R40, R32 ;  /* 0x0000002821217223 */ /* 0x000fe20000000020 */
[----:B------:R-:W-:Y:S02]  /*2260*/  ISETP.GT.AND P3, PT, R3, RZ, P0 ;  /* 0x000000ff0300720c */ /* 0x000fe40000764270 */
[----:B------:R-:W-:Y:S01]  /*2270*/  IMAD.X R53, R73, 0x1, R15, P4 ;  /* 0x0000000149357824 */ /* 0x000fe200020e060f */
[----:B------:R-:W-:Y:S02]  /*2280*/  LEA R32, P4, R52, R4, 0x1 ;  /* 0x0000000434207211 */ /* 0x000fe400078808ff */
[----:B------:R-:W-:-:S02]  /*2290*/  F2FP.F16.F32.PACK_AB R60, RZ, R33 ;  /* 0x00000021ff3c723e */ /* 0x000fc400000000ff */
[--C-:B------:R-:W-:Y:S02]  /*22a0*/  LEA.HI.X R33, R52, R5, R53.reuse, 0x1, P4 ;  /* 0x0000000534217211 */ /* 0x100fe400020f0c35 */
[----:B------:R-:W-:-:S05]  /*22b0*/  PRMT R53, R60, 0x7610, R53 ;  /* 0x000076103c357816 */ /* 0x000fca0000000035 */
[----:B------:R1:W-:Y:S04]  /*22c0*/  @P1 STG.E.U16 desc[UR38][R56.64+0x2], R53 ;  /* 0x0000023538001986 */ /* 0x0003e8000c101526 */
[----:B------:R2:W3:Y:S01]  /*22d0*/  @P3 LDG.E.LTC128B.U16 R63, desc[UR38][R32.64] ;  /* 0x00000026203f3981 */ /* 0x0004e2000c1e1520 */
[C---:B------:R-:W-:Y:S01]  /*22e0*/  IMAD.SHL.U32 R65, R43.reuse, 0x2, RZ ;  /* 0x000000022b417824 */ /* 0x040fe200078e00ff */
[----:B------:R-:W-:Y:S01]  /*22f0*/  SHF.L.U64.HI R67, R43, 0x1, R44 ;  /* 0x000000012b437819 */ /* 0x000fe2000001022c */
[----:B------:R-:W-:Y:S01]  /*2300*/  BSSY B1, `(.L_x_33) ;  /* 0x0000011000017945 */ /* 0x000fe20003800000 */
[----:B------:R-:W-:-:S05]  /*2310*/  IADD3 R52, P1, R6, R58, RZ ;  /* 0x0000003a06347210 */ /* 0x000fca0007f3e0ff */
[----:B-1----:R-:W-:Y:S01]  /*2320*/  IMAD.X R53, R7, 0x1, R73, P1 ;  /* 0x0000000107357824 */ /* 0x002fe200008e0649 */
[----:B------:R-:W-:Y:S01]  /*2330*/  ISETP.GT.AND P1, PT, R3, 0x1, P0 ;  /* 0x000000010300780c */ /* 0x000fe20000724270 */
[----:B------:R-:W-:-:S03]  /*2340*/  IMAD.WIDE.U32 R52, R19, R10, R52 ;  /* 0x0000000a13347225 */ /* 0x000fc600078e0034 */
[----:B--2---:R-:W-:Y:S01]  /*2350*/  LEA R32, P5, R52, R4, 0x1 ;  /* 0x0000000434207211 */ /* 0x004fe200078a08ff */
[----:B---3--:R-:W-:-:S05]  /*2360*/  HADD2.F32 R60, -RZ, R63.H0_H0 ;  /* 0x2000003fff3c7230 */ /* 0x008fca0000004100 */
[----:B------:R-:W-:Y:S01]  /*2370*/  FMUL R11, R60, R41 ;  /* 0x000000293c0b7220 */ /* 0x000fe20000400000 */
[----:B------:R-:W-:-:S03]  /*2380*/  IADD3 R60, P4, R65, R56, RZ ;  /* 0x00000038413c7210 */ /* 0x000fc60007f9e0ff */
[----:B------:R-:W-:Y:S01]  /*2390*/  FFMA R11, R34, R40, R11 ;  /* 0x00000028220b7223 */ /* 0x000fe2000000000b */
[----:B------:R-:W-:Y:S02]  /*23a0*/  IMAD.IADD R34, R69, 0x1, R53 ;  /* 0x0000000145227824 */ /* 0x000fe400078e0235 */
[----:B------:R-:W-:Y:S02]  /*23b0*/  IMAD.X R61, R67, 0x1, R57, P4 ;  /* 0x00000001433d7824 */ /* 0x000fe400020e0639 */
[----:B------:R-:W-:Y:S02]  /*23c0*/  F2FP.F16.F32.PACK_AB R11, RZ, R11 ;  /* 0x0000000bff0b723e */ /* 0x000fe400000000ff */
[----:B------:R-:W-:-:S03]  /*23d0*/  LEA.HI.X R33, R52, R5, R34, 0x1, P5 ;  /* 0x0000000534217211 */ /* 0x000fc600028f0c22 */
[----:B------:R1:W-:Y:S01]  /*23e0*/  @P3 STG.E.U16 desc[UR38][R60.64], R11 ;  /* 0x0000000b3c003986 */ /* 0x0003e2000c101526 */
[----:B------:R-:W-:Y:S05]  /*23f0*/  @!P1 BRA `(.L_x_34) ;  /* 0x0000000000049947 */ /* 0x000fea0003800000 */
[----:B------:R2:W5:Y:S02]  /*2400*/  LDG.E.LTC128B.U16 R63, desc[UR38][R32.64+0x2] ;  /* 0x00000226203f7981 */ /* 0x000564000c1e1520 */
.L_x_34:
[----:B------:R-:W-:Y:S05]  /*2410*/  BSYNC B1 ;  /* 0x0000000000017941 */ /* 0x000fea0003800000 */
.L_x_33:
[----:B-----5:R-:W-:Y:S01]  /*2420*/  HADD2.F32 R34, -RZ, R63.H0_H0 ;  /* 0x2000003fff227230 */ /* 0x020fe20000004100 */
[----:B------:R-:W-:Y:S01]  /*2430*/  ISETP.GT.AND P3, PT, R3, 0x8, P2 ;  /* 0x000000080300780c */ /* 0x000fe20001764270 */
[----:B------:R-:W-:Y:S03]  /*2440*/  BSSY B1, `(.L_x_35) ;  /* 0x0000007000017945 */ /* 0x000fe60003800000 */
[----:B------:R-:W-:-:S04]  /*2450*/  FMUL R34, R34, R41 ;  /* 0x0000002922227220 */ /* 0x000fc80000400000 */
[----:B------:R-:W-:-:S05]  /*2460*/  FFMA R34, R35, R40, R34 ;  /* 0x0000002823227223 */ /* 0x000fca0000000022 */
[----:B------:R-:W-:-:S05]  /*2470*/  F2FP.F16.F32.PACK_AB R34, RZ, R34 ;  /* 0x00000022ff22723e */ /* 0x000fca00000000ff */
[----:B------:R3:W-:Y:S01]  /*2480*/  @P1 STG.E.U16 desc[UR38][R60.64+0x2], R34 ;  /* 0x000002223c001986 */ /* 0x0007e2000c101526 */
[----:B------:R-:W-:Y:S05]  /*2490*/  @!P3 BRA `(.L_x_36) ;  /* 0x000000000004b947 */ /* 0x000fea0003800000 */
[----:B------:R4:W5:Y:S02]  /*24a0*/  LDG.E.LTC128B.U16 R63, desc[UR38][R54.64+0x10] ;  /* 0x00001026363f7981 */ /* 0x000964000c1e1520 */
.L_x_36:
[----:B------:R-:W-:Y:S05]  /*24b0*/  BSYNC B1 ;  /* 0x0000000000017941 */ /* 0x000fea0003800000 */
.L_x_35:
[----:B---3-5:R-:W-:Y:S01]  /*24c0*/  HADD2.F32 R34, -RZ, R63.H0_H0 ;  /* 0x2000003fff227230 */ /* 0x028fe20000004100 */
[----:B------:R-:W-:Y:S01]  /*24d0*/  ISETP.GT.AND P2, PT, R3, 0x9, P2 ;  /* 0x000000090300780c */ /* 0x000fe20001744270 */
[----:B------:R-:W-:Y:S03]  /*24e0*/  BSSY B1, `(.L_x_37) ;  /* 0x0000007000017945 */ /* 0x000fe60003800000 */
[----:B-1----:R-:W-:-:S04]  /*24f0*/  FMUL R11, R34, R41 ;  /* 0x00000029220b7220 */ /* 0x002fc80000400000 */
[----:B------:R-:W-:-:S05]  /*2500*/  FFMA R11, R36, R40, R11 ;  /* 0x00000028240b7223 */ /* 0x000fca000000000b */
[----:B------:R-:W-:-:S05]  /*2510*/  F2FP.F16.F32.PACK_AB R11, RZ, R11 ;  /* 0x0000000bff0b723e */ /* 0x000fca00000000ff */
[----:B------:R1:W-:Y:S01]  /*2520*/  @P3 STG.E.U16 desc[UR38][R56.64+0x10], R11 ;  /* 0x0000100b38003986 */ /* 0x0003e2000c101526 */
[----:B------:R-:W-:Y:S05]  /*2530*/  @!P2 BRA `(.L_x_38) ;  /* 0x000000000004a947 */ /* 0x000fea0003800000 */
[----:B------:R3:W5:Y:S02]  /*2540*/  LDG.E.LTC128B.U16 R63, desc[UR38][R54.64+0x12] ;  /* 0x00001226363f7981 */ /* 0x000764000c1e1520 */
.L_x_38:
[----:B------:R-:W-:Y:S05]  /*2550*/  BSYNC B1 ;  /* 0x0000000000017941 */ /* 0x000fea0003800000 */
.L_x_37:
        /* <DEDUP_REMOVED lines=9> */
.L_x_40:
[----:B------:R-:W-:Y:S05]  /*25f0*/  BSYNC B1 ;  /* 0x0000000000017941 */ /* 0x000fea0003800000 */
.L_x_39:
[----:B0----5:R-:W-:Y:S01]  /*2600*/  HADD2.F32 R34, -RZ, R63.H0_H0 ;  /* 0x2000003fff227230 */ /* 0x021fe20000004100 */
        /* <DEDUP_REMOVED lines=8> */
.L_x_42:
[----:B------:R-:W-:Y:S05]  /*2690*/  BSYNC B1 ;  /* 0x0000000000017941 */ /* 0x000fea0003800000 */
.L_x_41:
[----:B-----5:R-:W-:Y:S01]  /*26a0*/  HADD2.F32 R34, -RZ, R63.H0_H0 ;  /* 0x2000003fff227230 */ /* 0x020fe20000004100 */
[----:B------:R-:W-:Y:S01]  /*26b0*/  ISETP.GT.AND P0, PT, R64, 0x80, PT ;  /* 0x000000804000780c */ /* 0x000fe20003f04270 */
[----:B-12---:R-:W-:Y:S02]  /*26c0*/  IMAD.MOV.U32 R32, RZ, RZ, R58 ;  /* 0x000000ffff207224 */ /* 0x006fe400078e003a */
[----:B------:R-:W-:Y:S02]  /*26d0*/  IMAD.MOV.U32 R33, RZ, RZ, R73 ;  /* 0x000000ffff217224 */ /* 0x000fe400078e0049 */
[----:B------:R-:W-:Y:S01]  /*26e0*/  FMUL R34, R34, R41 ;  /* 0x0000002922227220 */ /* 0x000fe20000400000 */
[----:B------:R-:W-:Y:S01]  /*26f0*/  IMAD R21, R21, 0x78, RZ ;  /* 0x0000007815157824 */ /* 0x000fe200078e02ff */
[----:B------:R-:W-:Y:S01]  /*2700*/  ISETP.GT.AND P2, PT, R3, RZ, P0 ;  /* 0x000000ff0300720c */ /* 0x000fe20000744270 */
[----:B------:R-:W-:-:S04]  /*2710*/  IMAD.WIDE.U32 R52, R20, 0x78, R32 ;  /* 0x0000007814347825 */ /* 0x000fc800078e0020 */
[----:B------:R-:W-:Y:S01]  /*2720*/  FFMA R34, R39, R40, R34 ;  /* 0x0000002827227223 */ /* 0x000fe20000000022 */
[----:B------:R-:W-:Y:S01]  /*2730*/  IMAD.IADD R57, R53, 0x1, R21 ;  /* 0x0000000135397824 */ /* 0x000fe200078e0215 */
[----:B0-----:R-:W-:-:S03]  /*2740*/  IADD3 R11, P3, R48, R52, RZ ;  /* 0x00000034300b7210 */ /* 0x001fc60007f7e0ff */
[----:B------:R-:W-:Y:S02]  /*2750*/  F2FP.F16.F32.PACK_AB R34, RZ, R34 ;  /* 0x00000022ff22723e */ /* 0x000fe400000000ff */
[----:B------:R-:W-:Y:S01]  /*2760*/  IMAD.X R36, R57, 0x1, R15, P3 ;  /* 0x0000000139247824 */ /* 0x000fe200018e060f */
[C---:B------:R-:W-:Y:S02]  /*2770*/  LEA R32, P3, R11.reuse, R4, 0x1 ;  /* 0x000000040b207211 */ /* 0x040fe400078608ff */
[----:B------:R-:W-:Y:S02]  /*2780*/  PRMT R35, R34, 0x7610, R35 ;  /* 0x0000761022237816 */ /* 0x000fe40000000023 */
[----:B------:R-:W-:-:S03]  /*2790*/  LEA.HI.X R33, R11, R5, R36, 0x1, P3 ;  /* 0x000000050b217211 */ /* 0x000fc600018f0c24 */
[----:B------:R0:W-:Y:S04]  /*27a0*/  @P1 STG.E.U16 desc[UR38][R60.64+0x12], R35 ;  /* 0x000012233c001986 */ /* 0x0001e8000c101526 */
[----:B------:R1:W2:Y:S01]  /*27b0*/  @P2 LDG.E.LTC128B.U16 R63, desc[UR38][R32.64] ;  /* 0x00000026203f2981 */ /* 0x0002a2000c1e1520 */
[----:B---34-:R-:W-:Y:S01]  /*27c0*/  IMAD R55, R9, 0xf0, RZ ;  /* 0x000000f009377824 */ /* 0x018fe200078e02ff */
[----:B------:R-:W-:Y:S01]  /*27d0*/  ISETP.GT.AND P3, PT, R3, 0x1, P0 ;  /* 0x000000010300780c */ /* 0x000fe20000764270 */
[----:B------:R-:W-:Y:S01]  /*27e0*/  BSSY B1, `(.L_x_43) ;  /* 0x0000015000017945 */ /* 0x000fe20003800000 */
[----:B0-----:R-:W-:-:S04]  /*27f0*/  IMAD.WIDE.U32 R34, R20, 0x78, R50 ;  /* 0x0000007814227825 */ /* 0x001fc800078e0032 */
[----:B------:R-:W-:Y:S01]  /*2800*/  IMAD.IADD R35, R21, 0x1, R35 ;  /* 0x0000000115237824 */ /* 0x000fe200078e0223 */
[----:B-1----:R-:W-:Y:S01]  /*2810*/  IADD3 R32, P4, R50, R34, RZ ;  /* 0x0000002232207210 */ /* 0x002fe20007f9e0ff */
[----:B------:R-:W-:-:S04]  /*2820*/  IMAD.WIDE.U32 R60, R8, 0xf0, R60 ;  /* 0x000000f0083c7825 */ /* 0x000fc800078e003c */
[----:B------:R-:W-:-:S04]  /*2830*/  IMAD.WIDE.U32 R36, R12, R20, R34 ;  /* 0x000000140c247225 */ /* 0x000fc800078e0022 */
[----:B------:R-:W-:Y:S01]  /*2840*/  IMAD.IADD R9, R61, 0x1, R55 ;  /* 0x000000013d097824 */ /* 0x000fe200078e0237 */
[----:B------:R-:W-:-:S04]  /*2850*/  IADD3 R36, P1, R6, R36, RZ ;  /* 0x0000002406247210 */ /* 0x000fc80007f3e0ff */
[----:B------:R-:W-:-:S03]  /*2860*/  IADD3.X R37, R7, R71, R37, P1, !PT ;  /* 0x0000004707257210 */ /* 0x000fc60000ffe425 */
[----:B------:R-:W-:-:S04]  /*2870*/  IMAD.WIDE.U32 R36, R19, R10, R36 ;  /* 0x0000000a13247225 */ /* 0x000fc800078e0024 */
[----:B------:R-:W-:Y:S02]  /*2880*/  IMAD.IADD R8, R69, 0x1, R37 ;  /* 0x0000000145087824 */ /* 0x000fe400078e0225 */
[----:B--2---:R-:W-:-:S05]  /*2890*/  HADD2.F32 R38, -RZ, R63.H0_H0 ;  /* 0x2000003fff267230 */ /* 0x004fca0000004100 */
[----:B------:R-:W-:Y:S01]  /*28a0*/  FMUL R11, R38, R41 ;  /* 0x00000029260b7220 */ /* 0x000fe20000400000 */
[----:B------:R-:W-:-:S03]  /*28b0*/  LEA R38, P1, R36, R4, 0x1 ;  /* 0x0000000424267211 */ /* 0x000fc600078208ff */
[----:B------:R-:W-:Y:S01]  /*28c0*/  FFMA R11, R24, R40, R11 ;  /* 0x00000028180b7223 */ /* 0x000fe2000000000b */
[----:B------:R-:W-:Y:S01]  /*28d0*/  LEA.HI.X R39, R36, R5, R8, 0x1, P1 ;  /* 0x0000000524277211 */ /* 0x000fe200008f0c08 */
[----:B------:R-:W-:-:S03]  /*28e0*/  @P2 IMAD.MOV.U32 R8, RZ, RZ, R60 ;  /* 0x000000ffff082224 */ /* 0x000fc600078e003c */
[----:B------:R-:W-:-:S05]  /*28f0*/  F2FP.F16.F32.PACK_AB R11, RZ, R11 ;  /* 0x0000000bff0b723e */ /* 0x000fca00000000ff */
[----:B------:R0:W-:Y:S01]  /*2900*/  @P2 STG.E.U16 desc[UR38][R8.64], R11 ;  /* 0x0000000b08002986 */ /* 0x0001e2000c101526 */
[----:B------:R-:W-:Y:S05]  /*2910*/  @!P3 BRA `(.L_x_44) ;  /* 0x000000000004b947 */ /* 0x000fea0003800000 */
[----:B------:R1:W5:Y:S02]  /*2920*/  LDG.E.LTC128B.U16 R63, desc[UR38][R38.64+0x2] ;  /* 0x00000226263f7981 */ /* 0x000364000c1e1520 */
.L_x_44:
[----:B------:R-:W-:Y:S05]  /*2930*/  BSYNC B1 ;  /* 0x0000000000017941 */ /* 0x000fea0003800000 */
.L_x_43:
[----:B-----5:R-:W-:Y:S01]  /*2940*/  HADD2.F32 R14, -RZ, R63.H0_H0 ;  /* 0x2000003fff0e7230 */ /* 0x020fe20000004100 */
[----:B------:R-:W-:Y:S01]  /*2950*/  ISETP.GT.AND P1, PT, R64, 0x88, PT ;  /* 0x000000884000780c */ /* 0x000fe20003f24270 */
[----:B------:R-:W-:Y:S01]  /*2960*/  @P3 IMAD.MOV.U32 R24, RZ, RZ, R60 ;  /* 0x000000ffff183224 */ /* 0x000fe200078e003c */
[----:B------:R-:W-:Y:S01]  /*2970*/  BSSY B1, `(.L_x_45) ;  /* 0x0000010000017945 */ /* 0x000fe20003800000 */
[----:B------:R-:W-:Y:S02]  /*2980*/  IMAD.X R33, R35, 0x1, R51, P4 ;  /* 0x0000000123217824 */ /* 0x000fe400020e0633 */
[----:B------:R-:W-:Y:S01]  /*2990*/  FMUL R14, R14, R41 ;  /* 0x000000290e0e7220 */ /* 0x000fe20000400000 */
[----:B------:R-:W-:Y:S01]  /*29a0*/  IADD3 R48, P2, P4, R48, R52, R50 ;  /* 0x0000003430307210 */ /* 0x000fe20007c5e032 */
[----:B------:R-:W-:-:S04]  /*29b0*/  IMAD.WIDE.U32 R20, R12, R20, R32 ;  /* 0x000000140c147225 */ /* 0x000fc800078e0020 */
[----:B------:R-:W-:Y:S01]  /*29c0*/  FFMA R14, R25, R40, R14 ;  /* 0x00000028190e7223 */ /* 0x000fe2000000000e */
[----:B------:R-:W-:Y:S01]  /*29d0*/  IADD3.X R15, R15, R57, R51, P2, P4 ;  /* 0x000000390f0f7210 */ /* 0x000fe200017e8433 */
[----:B------:R-:W-:Y:S01]  /*29e0*/  @P3 IMAD.MOV.U32 R25, RZ, RZ, R9 ;  /* 0x000000ffff193224 */ /* 0x000fe200078e0009 */
[----:B------:R-:W-:Y:S02]  /*29f0*/  ISETP.GT.AND P2, PT, R3, RZ, P1 ;  /* 0x000000ff0300720c */ /* 0x000fe40000f44270 */
[----:B0-----:R-:W-:Y:S02]  /*2a00*/  F2FP.F16.F32.PACK_AB R11, RZ, R14 ;  /* 0x0000000eff0b723e */ /* 0x001fe400000000ff */
[----:B------:R-:W-:Y:S02]  /*2a10*/  LEA R12, P4, R48, R4, 0x1 ;  /* 0x00000004300c7211 */ /* 0x000fe400078808ff */
[----:B------:R-:W-:Y:S01]  /*2a20*/  IADD3 R14, P5, R6, R20, RZ ;  /* 0x00000014060e7210 */ /* 0x000fe20007fbe0ff */
[----:B------:R0:W-:Y:S01]  /*2a30*/  @P3 STG.E.U16 desc[UR38][R24.64+0x2], R11 ;  /* 0x0000020b18003986 */ /* 0x0001e2000c101526 */
[----:B------:R-:W-:-:S05]  /*2a40*/  LEA.HI.X R13, R48, R5, R15, 0x1, P4 ;  /* 0x00000005300d7211 */ /* 0x000fca00020f0c0f */
[----:B------:R-:W-:Y:S06]  /*2a50*/  @!P2 BRA `(.L_x_46) ;  /* 0x000000000004a947 */ /* 0x000fec0003800000 */
[----:B------:R2:W5:Y:S02]  /*2a60*/  LDG.E.LTC128B.U16 R63, desc[UR38][R12.64] ;  /* 0x000000260c3f7981 */ /* 0x000564000c1e1520 */
.L_x_46:
[----:B------:R-:W-:Y:S05]  /*2a70*/  BSYNC B1 ;  /* 0x0000000000017941 */ /* 0x000fea0003800000 */
.L_x_45:
[----:B-----5:R-:W-:Y:S01]  /*2a80*/  HADD2.F32 R6, -RZ, R63.H0_H0 ;  /* 0x2000003fff067230 */ /* 0x020fe20000004100 */
[----:B------:R-:W-:Y:S01]  /*2a90*/  IADD3.X R15, R7, R71, R21, P5, !PT ;  /* 0x00000047070f7210 */ /* 0x000fe20002ffe415 */
[----:B------:R-:W-:Y:S01]  /*2aa0*/  BSSY B1, `(.L_x_47) ;  /* 0x000000e000017945 */ /* 0x000fe20003800000 */
[----:B------:R-:W-:Y:S02]  /*2ab0*/  ISETP.GT.AND P3, PT, R3, 0x1, P1 ;  /* 0x000000010300780c */ /* 0x000fe40000f64270 */
[----:B------:R-:W-:Y:S01]  /*2ac0*/  FMUL R7, R6, R41 ;  /* 0x0000002906077220 */ /* 0x000fe20000400000 */
[----:B0-----:R-:W-:Y:S01]  /*2ad0*/  IMAD.WIDE.U32 R10, R19, R10, R14 ;  /* 0x0000000a130a7225 */ /* 0x001fe200078e000e */
[----:B------:R-:W-:-:S03]  /*2ae0*/  IADD3 R6, P4, R65, R60, RZ ;  /* 0x0000003c41067210 */ /* 0x000fc60007f9e0ff */
[----:B------:R-:W-:Y:S01]  /*2af0*/  FFMA R7, R26, R40, R7 ;  /* 0x000000281a077223 */ /* 0x000fe20000000007 */
[----:B------:R-:W-:Y:S01]  /*2b00*/  IMAD.IADD R11, R69, 0x1, R11 ;  /* 0x00000001450b7824 */ /* 0x000fe200078e020b */
[----:B------:R-:W-:-:S03]  /*2b10*/  LEA R8, P5, R10, R4, 0x1 ;  /* 0x000000040a087211 */ /* 0x000fc600078a08ff */
[----:B------:R-:W-:Y:S01]  /*2b20*/  F2FP.F16.F32.PACK_AB R4, RZ, R7 ;  /* 0x00000007ff04723e */ /* 0x000fe200000000ff */
[----:B------:R-:W-:Y:S01]  /*2b30*/  IMAD.X R7, R9, 0x1, R67, P4 ;  /* 0x0000000109077824 */ /* 0x000fe200020e0643 */
[----:B------:R-:W-:-:S04]  /*2b40*/  LEA.HI.X R9, R10, R5, R11, 0x1, P5 ;  /* 0x000000050a097211 */ /* 0x000fc800028f0c0b */
[----:B------:R0:W-:Y:S01]  /*2b50*/  @P2 STG.E.U16 desc[UR38][R6.64], R4 ;  /* 0x0000000406002986 */ /* 0x0001e2000c101526 */
[----:B------:R-:W-:Y:S05]  /*2b60*/  @!P3 BRA `(.L_x_48) ;  /* 0x000000000004b947 */ /* 0x000fea0003800000 */
[----:B------:R3:W5:Y:S02]  /*2b70*/  LDG.E.LTC128B.U16 R63, desc[UR38][R8.64+0x2] ;  /* 0x00000226083f7981 */ /* 0x000764000c1e1520 */
.L_x_48:
[----:B------:R-:W-:Y:S05]  /*2b80*/  BSYNC B1 ;  /* 0x0000000000017941 */ /* 0x000fea0003800000 */
.L_x_47:
[----:B0----5:R-:W-:Y:S01]  /*2b90*/  HADD2.F32 R4, -RZ, R63.H0_H0 ;  /* 0x2000003fff047230 */ /* 0x021fe20000004100 */
        /* <DEDUP_REMOVED lines=8> */
.L_x_50:
[----:B------:R-:W-:Y:S05]  /*2c20*/  BSYNC B1 ;  /* 0x0000000000017941 */ /* 0x000fea0003800000 */
.L_x_49:
[----:B0----5:R-:W-:Y:S01]  /*2c30*/  HADD2.F32 R4, -RZ, R63.H0_H0 ;  /* 0x2000003fff047230 */ /* 0x021fe20000004100 */
[----:B------:R-:W-:Y:S01]  /*2c40*/  ISETP.GT.AND P0, PT, R3, 0x9, P0 ;  /* 0x000000090300780c */ /* 0x000fe20000704270 */
[----:B------:R-:W-:Y:S03]  /*2c50*/  BSSY B1, `(.L_x_51) ;  /* 0x000000a000017945 */ /* 0x000fe60003800000 */
[----:B------:R-:W-:-:S04]  /*2c60*/  FMUL R5, R4, R41 ;  /* 0x0000002904057220 */ /* 0x000fc80000400000 */
[----:B------:R-:W-:-:S05]  /*2c70*/  FFMA R5, R28, R40, R5 ;  /* 0x000000281c057223 */ /* 0x000fca0000000005 */
[----:B------:R-:W-:Y:S01]  /*2c80*/  F2FP.F16.F32.PACK_AB R4, RZ, R5 ;  /* 0x00000005ff04723e */ /* 0x000fe200000000ff */
[----:B------:R-:W-:-:S03]  /*2c90*/  IMAD.IADD R5, R55, 0x1, R61 ;  /* 0x0000000137057824 */ /* 0x000fc600078e023d */
[----:B------:R-:W-:Y:S01]  /*2ca0*/  PRMT R6, R4, 0x7610, R6 ;  /* 0x0000761004067816 */ /* 0x000fe20000000006 */
[----:B------:R-:W-:-:S05]  /*2cb0*/  @P2 IMAD.MOV.U32 R4, RZ, RZ, R60 ;  /* 0x000000ffff042224 */ /* 0x000fca00078e003c */
[----:B------:R0:W-:Y:S01]  /*2cc0*/  @P2 STG.E.U16 desc[UR38][R4.64+0x10], R6 ;  /* 0x0000100604002986 */ /* 0x0001e2000c101526 */
[----:B------:R-:W-:Y:S05]  /*2cd0*/  @!P0 BRA `(.L_x_52) ;  /* 0x0000000000048947 */ /* 0x000fea0003800000 */
[----:B------:R0:W5:Y:S02]  /*2ce0*/  LDG.E.LTC128B.U16 R63, desc[UR38][R38.64+0x12] ;  /* 0x00001226263f7981 */ /* 0x000164000c1e1520 */
.L_x_52:
[----:B------:R-:W-:Y:S05]  /*2cf0*/  BSYNC B1 ;  /* 0x0000000000017941 */ /* 0x000fea0003800000 */
.L_x_51:
[----:B0----5:R-:W-:Y:S01]  /*2d00*/  HADD2.F32 R6, -RZ, R63.H0_H0 ;  /* 0x2000003fff067230 */ /* 0x021fe20000004100 */
[----:B------:R-:W-:Y:S01]  /*2d10*/  ISETP.GT.AND P2, PT, R3, 0x8, P1 ;  /* 0x000000080300780c */ /* 0x000fe20000f44270 */
[----:B------:R-:W-:Y:S01]  /*2d20*/  @P0 IMAD.MOV.U32 R7, RZ, RZ, R5 ;  /* 0x000000ffff070224 */ /* 0x000fe200078e0005 */
[----:B------:R-:W-:Y:S02]  /*2d30*/  BSSY B1, `(.L_x_53) ;  /* 0x0000009000017945 */ /* 0x000fe40003800000 */
[----:B------:R-:W-:-:S04]  /*2d40*/  FMUL R6, R6, R41 ;  /* 0x0000002906067220 */ /* 0x000fc80000400000 */
[----:B------:R-:W-:-:S05]  /*2d50*/  FFMA R6, R29, R40, R6 ;  /* 0x000000281d067223 */ /* 0x000fca0000000006 */
[----:B------:R-:W-:-:S04]  /*2d60*/  F2FP.F16.F32.PACK_AB R6, RZ, R6 ;  /* 0x00000006ff06723e */ /* 0x000fc800000000ff */
[----:B------:R-:W-:Y:S01]  /*2d70*/  PRMT R10, R6, 0x7610, R10 ;  /* 0x00007610060a7816 */ /* 0x000fe2000000000a */
[----:B------:R-:W-:-:S05]  /*2d80*/  @P0 IMAD.MOV.U32 R6, RZ, RZ, R60 ;  /* 0x000000ffff060224 */ /* 0x000fca00078e003c */
[----:B------:R0:W-:Y:S01]  /*2d90*/  @P0 STG.E.U16 desc[UR38][R6.64+0x12], R10 ;  /* 0x0000120a06000986 */ /* 0x0001e2000c101526 */
[----:B------:R-:W-:Y:S05]  /*2da0*/  @!P2 BRA `(.L_x_54) ;  /* 0x000000000004a947 */ /* 0x000fea0003800000 */
[----:B------:R0:W5:Y:S02]  /*2db0*/  LDG.E.LTC128B.U16 R63, desc[UR38][R8.64+0x10] ;  /* 0x00001026083f7981 */ /* 0x000164000c1e1520 */
.L_x_54:
[----:B------:R-:W-:Y:S05]  /*2dc0*/  BSYNC B1 ;  /* 0x0000000000017941 */ /* 0x000fea0003800000 */
.L_x_53:
[----:B-----5:R-:W-:Y:S01]  /*2dd0*/  HADD2.F32 R4, -RZ, R63.H0_H0 ;  /* 0x2000003fff047230 */ /* 0x020fe20000004100 */
[----:B------:R-:W-:Y:S01]  /*2de0*/  ISETP.GT.AND P1, PT, R3, 0x9, P1 ;  /* 0x000000090300780c */ /* 0x000fe20000f24270 */
[----:B------:R-:W-:Y:S03]  /*2df0*/  BSSY B1, `(.L_x_55) ;  /* 0x0000009000017945 */ /* 0x000fe60003800000 */
[----:B0-----:R-:W-:Y:S01]  /*2e00*/  FMUL R7, R4, R41 ;  /* 0x0000002904077220 */ /* 0x001fe20000400000 */
[----:B------:R-:W-:-:S03]  /*2e10*/  IADD3 R4, P0, R65, R60, RZ ;  /* 0x0000003c41047210 */ /* 0x000fc60007f1e0ff */
[----:B------:R-:W-:Y:S02]  /*2e20*/  FFMA R7, R30, R40, R7 ;  /* 0x000000281e077223 */ /* 0x000fe40000000007 */
[----:B------:R-:W-:-:S03]  /*2e30*/  IMAD.X R5, R5, 0x1, R67, P0 ;  /* 0x0000000105057824 */ /* 0x000fc600000e0643 */
[----:B------:R-:W-:-:S05]  /*2e40*/  F2FP.F16.F32.PACK_AB R7, RZ, R7 ;  /* 0x00000007ff07723e */ /* 0x000fca00000000ff */
[----:B------:R0:W-:Y:S01]  /*2e50*/  @P2 STG.E.U16 desc[UR38][R4.64+0x10], R7 ;  /* 0x0000100704002986 */ /* 0x0001e2000c101526 */
[----:B------:R-:W-:Y:S05]  /*2e60*/  @!P1 BRA `(.L_x_56) ;  /* 0x0000000000049947 */ /* 0x000fea0003800000 */
[----:B------:R0:W5:Y:S02]  /*2e70*/  LDG.E.LTC128B.U16 R63, desc[UR38][R8.64+0x12] ;  /* 0x00001226083f7981 */ /* 0x000164000c1e1520 */
.L_x_56:
[----:B------:R-:W-:Y:S05]  /*2e80*/  BSYNC B1 ;  /* 0x0000000000017941 */ /* 0x000fea0003800000 */
.L_x_55:
[----:B------:R-:W-:Y:S05]  /*2e90*/  @!P1 BRA `(.L_x_57) ;  /* 0x0000000400749947 */ /* 0x000fea0003800000 */
[----:B-----5:R-:W-:-:S05]  /*2ea0*/  HADD2.F32 R6, -RZ, R63.H0_H0 ;  /* 0x2000003fff067230 */ /* 0x020fca0000004100 */
[----:B------:R-:W-:-:S04]  /*2eb0*/  FMUL R6, R6, R41 ;  /* 0x0000002906067220 */ /* 0x000fc80000400000 */
[----:B------:R-:W-:-:S05]  /*2ec0*/  FFMA R6, R31, R40, R6 ;  /* 0x000000281f067223 */ /* 0x000fca0000000006 */
[----:B------:R-:W-:-:S05]  /*2ed0*/  F2FP.F16.F32.PACK_AB R6, RZ, R6 ;  /* 0x00000006ff06723e */ /* 0x000fca00000000ff */
[----:B------:R0:W-:Y:S01]  /*2ee0*/  STG.E.U16 desc[UR38][R4.64+0x12], R6 ;  /* 0x0000120604007986 */ /* 0x0001e2000c101526 */
[----:B------:R-:W-:Y:S05]  /*2ef0*/  BRA `(.L_x_57) ;  /* 0x00000004005c7947 */ /* 0x000fea0003800000 */
.L_x_30:
[----:B------:R-:W-:Y:S01]  /*2f00*/  ISETP.GT.AND P4, PT, R3, 0x1, P2 ;  /* 0x000000010300780c */ /* 0x000fe20001784270 */
[----:B------:R-:W-:Y:S01]  /*2f10*/  ULDC.64 UR4, c[0x0][0x5c0] ;  /* 0x0001700000047ab9 */ /* 0x000fe20000000a00 */
[-C--:B------:R-:W-:Y:S01]  /*2f20*/  FMUL R33, R33, R40.reuse ;  /* 0x0000002821217220 */ /* 0x080fe20000400000 */
[----:B------:R-:W-:Y:S01]  /*2f30*/  LEA R6, P1, R54, UR4, 0x1 ;  /* 0x0000000436067c11 */ /* 0x000fe2000f8208ff */
[C---:B------:R-:W-:Y:S01]  /*2f40*/  IMAD.SHL.U32 R19, R43.reuse, 0x2, RZ ;  /* 0x000000022b137824 */ /* 0x040fe200078e00ff */
[----:B------:R-:W-:Y:S01]  /*2f50*/  SHF.L.U64.HI R15, R43, 0x1, R44 ;  /* 0x000000012b0f7819 */ /* 0x000fe2000001022c */
[-C--:B------:R-:W-:Y:S01]  /*2f60*/  FMUL R32, R32, R40.reuse ;  /* 0x0000002820207220 */ /* 0x080fe20000400000 */
[----:B------:R-:W-:Y:S01]  /*2f70*/  LEA.HI.X R7, R54, UR5, R57, 0x1, P1 ;  /* 0x0000000536077c11 */ /* 0x000fe200088f0c39 */
[-C--:B------:R-:W-:Y:S01]  /*2f80*/  FMUL R34, R34, R40.reuse ;  /* 0x0000002822227220 */ /* 0x080fe20000400000 */
[----:B------:R-:W-:Y:S01]  /*2f90*/  F2FP.F16.F32.PACK_AB R33, RZ, R33 ;  /* 0x00000021ff21723e */ /* 0x000fe200000000ff */
[-C--:B------:R-:W-:Y:S01]  /*2fa0*/  FMUL R35, R35, R40.reuse ;  /* 0x0000002823237220 */ /* 0x080fe20000400000 */
[----:B------:R-:W-:Y:S01]  /*2fb0*/  ISETP.GT.AND P3, PT, R64, 0x8, PT ;  /* 0x000000084000780c */ /* 0x000fe20003f64270 */
[----:B------:R-:W-:Y:S01]  /*2fc0*/  FMUL R36, R36, R40 ;  /* 0x0000002824247220 */ /* 0x000fe20000400000 */
[----:B------:R-:W-:Y:S01]  /*2fd0*/  F2FP.F16.F32.PACK_AB R32, RZ, R32 ;  /* 0x00000020ff20723e */ /* 0x000fe200000000ff */
[----:B------:R-:W-:Y:S01]  /*2fe0*/  @P4 STG.E.U16 desc[UR38][R6.64+0x2], R33 ;  /* 0x0000022106004986 */ /* 0x000fe2000c101526 */
[----:B------:R-:W-:Y:S01]  /*2ff0*/  IADD3 R10, P4, R19, R6, RZ ;  /* 0x00000006130a7210 */ /* 0x000fe20007f9e0ff */
[-C--:B------:R-:W-:Y:S01]  /*3000*/  FMUL R37, R37, R40.reuse ;  /* 0x0000002825257220 */ /* 0x080fe20000400000 */
[C---:B------:R-:W-:Y:S01]  /*3010*/  ISETP.GT.AND P1, PT, R3.reuse, RZ, P3 ;  /* 0x000000ff0300720c */ /* 0x040fe20001f24270 */
[----:B------:R-:W-:Y:S01]  /*3020*/  @P0 STG.E.U16 desc[UR38][R6.64], R32 ;  /* 0x0000002006000986 */ /* 0x000fe2000c101526 */
[----:B------:R-:W-:Y:S01]  /*3030*/  ISETP.GT.AND P5, PT, R3, 0x1, P3 ;  /* 0x000000010300780c */ /* 0x000fe20001fa4270 */
[----:B------:R-:W-:Y:S01]  /*3040*/  IMAD.X R11, R15, 0x1, R7, P4 ;  /* 0x000000010f0b7824 */ /* 0x000fe200020e0607 */
[----:B------:R-:W-:Y:S01]  /*3050*/  ISETP.GT.AND P4, PT, R3, 0x8, P2 ;  /* 0x000000080300780c */ /* 0x000fe20001784270 */
[----:B------:R-:W-:Y:S01]  /*3060*/  FMUL R38, R38, R40 ;  /* 0x0000002826267220 */ /* 0x000fe20000400000 */
[----:B------:R-:W-:Y:S01]  /*3070*/  F2FP.F16.F32.PACK_AB R34, RZ, R34 ;  /* 0x00000022ff22723e */ /* 0x000fe200000000ff */
[-C--:B------:R-:W-:Y:S01]  /*3080*/  FMUL R39, R39, R40.reuse ;  /* 0x0000002827277220 */ /* 0x080fe20000400000 */
[----:B------:R-:W-:Y:S01]  /*3090*/  F2FP.F16.F32.PACK_AB R35, RZ, R35 ;  /* 0x00000023ff23723e */ /* 0x000fe200000000ff */
[----:B------:R-:W-:Y:S01]  /*30a0*/  FMUL R24, R24, R40 ;  /* 0x0000002818187220 */ /* 0x000fe20000400000 */
[----:B------:R-:W-:Y:S01]  /*30b0*/  F2FP.F16.F32.PACK_AB R36, RZ, R36 ;  /* 0x00000024ff24723e */ /* 0x000fe200000000ff */
[----:B------:R-:W-:Y:S01]  /*30c0*/  IMAD R9, R9, 0xf0, RZ ;  /* 0x000000f009097824 */ /* 0x000fe200078e02ff */
[C---:B------:R-:W-:Y:S01]  /*30d0*/  ISETP.GT.AND P2, PT, R3.reuse, 0x9, P2 ;  /* 0x000000090300780c */ /* 0x040fe20001744270 */
[----:B------:R-:W-:Y:S01]  /*30e0*/  @P1 STG.E.U16 desc[UR38][R10.64], R34 ;  /* 0x000000220a001986 */ /* 0x000fe2000c101526 */
[----:B------:R-:W-:Y:S01]  /*30f0*/  ISETP.GT.AND P1, PT, R64, 0x80, PT ;  /* 0x000000804000780c */ /* 0x000fe20003f24270 */
[----:B------:R-:W-:Y:S01]  /*3100*/  IMAD.WIDE.U32 R12, R8, 0xf0, R10 ;  /* 0x000000f0080c7825 */ /* 0x000fe200078e000a */
[----:B------:R-:W-:Y:S01]  /*3110*/  F2FP.F16.F32.PACK_AB R37, RZ, R37 ;  /* 0x00000025ff25723e */ /* 0x000fe200000000ff */
[----:B------:R-:W-:Y:S01]  /*3120*/  @P5 STG.E.U16 desc[UR38][R10.64+0x2], R35 ;  /* 0x000002230a005986 */ /* 0x000fe2000c101526 */
[----:B------:R-:W-:Y:S01]  /*3130*/  ISETP.GT.AND P5, PT, R3, RZ, P1 ;  /* 0x000000ff0300720c */ /* 0x000fe20000fa4270 */
[----:B------:R-:W-:Y:S01]  /*3140*/  IMAD.IADD R5, R9, 0x1, R13 ;  /* 0x0000000109057824 */ /* 0x000fe200078e020d */
[----:B------:R-:W-:Y:S01]  /*3150*/  F2FP.F16.F32.PACK_AB R38, RZ, R38 ;  /* 0x00000026ff26723e */ /* 0x000fe200000000ff */
[----:B------:R-:W-:Y:S01]  /*3160*/  @P4 STG.E.U16 desc[UR38][R6.64+0x10], R36 ;  /* 0x0000102406004986 */ /* 0x000fe2000c101526 */
[----:B------:R-:W-:Y:S01]  /*3170*/  ISETP.GT.AND P4, PT, R3, 0x8, P3 ;  /* 0x000000080300780c */ /* 0x000fe20001f84270 */
[-C--:B------:R-:W-:Y:S01]  /*3180*/  FMUL R25, R25, R40.reuse ;  /* 0x0000002819197220 */ /* 0x080fe20000400000 */
[----:B------:R-:W-:Y:S01]  /*3190*/  ISETP.GT.AND P3, PT, R3, 0x9, P3 ;  /* 0x000000090300780c */ /* 0x000fe20001f64270 */
[----:B------:R0:W-:Y:S01]  /*31a0*/  @P2 STG.E.U16 desc[UR38][R6.64+0x12], R37 ;  /* 0x0000122506002986 */ /* 0x0001e2000c101526 */
[----:B------:R-:W-:Y:S01]  /*31b0*/  F2FP.F16.F32.PACK_AB R39, RZ, R39 ;  /* 0x00000027ff27723e */ /* 0x000fe200000000ff */
[-C--:B------:R-:W-:Y:S01]  /*31c0*/  FMUL R26, R26, R40.reuse ;  /* 0x000000281a1a7220 */ /* 0x080fe20000400000 */
[----:B------:R-:W-:Y:S01]  /*31d0*/  ISETP.GT.AND P0, PT, R64, 0x88, PT ;  /* 0x000000884000780c */ /* 0x000fe20003f04270 */
[----:B------:R-:W-:Y:S01]  /*31e0*/  FMUL R27, R27, R40 ;  /* 0x000000281b1b7220 */ /* 0x000fe20000400000 */
[----:B------:R-:W-:Y:S01]  /*31f0*/  F2FP.F16.F32.PACK_AB R24, RZ, R24 ;  /* 0x00000018ff18723e */ /* 0x000fe200000000ff */
[----:B------:R-:W-:Y:S01]  /*3200*/  @P5 IMAD.MOV.U32 R4, RZ, RZ, R12 ;  /* 0x000000ffff045224 */ /* 0x000fe200078e000c */
[----:B------:R-:W-:Y:S01]  /*3210*/  F2FP.F16.F32.PACK_AB R25, RZ, R25 ;  /* 0x00000019ff19723e */ /* 0x000fe200000000ff */
[----:B------:R-:W-:Y:S01]  /*3220*/  FMUL R28, R28, R40 ;  /* 0x000000281c1c7220 */ /* 0x000fe20000400000 */
[----:B------:R-:W-:Y:S01]  /*3230*/  F2FP.F16.F32.PACK_AB R26, RZ, R26 ;  /* 0x0000001aff1a723e */ /* 0x000fe200000000ff */
[----:B------:R-:W-:Y:S01]  /*3240*/  @P4 STG.E.U16 desc[UR38][R10.64+0x10], R38 ;  /* 0x000010260a004986 */ /* 0x000fe2000c101526 */
[----:B------:R-:W-:Y:S01]  /*3250*/  ISETP.GT.AND P4, PT, R3, 0x1, P1 ;  /* 0x000000010300780c */ /* 0x000fe20000f84270 */
[-C--:B------:R-:W-:Y:S01]  /*3260*/  FMUL R29, R29, R40.reuse ;  /* 0x000000281d1d7220 */ /* 0x080fe20000400000 */
[C---:B------:R-:W-:Y:S01]  /*3270*/  ISETP.GT.AND P2, PT, R3.reuse, 0x8, P1 ;  /* 0x000000080300780c */ /* 0x040fe20000f44270 */
[----:B------:R1:W-:Y:S01]  /*3280*/  @P3 STG.E.U16 desc[UR38][R10.64+0x12], R39 ;  /* 0x000012270a003986 */ /* 0x0003e2000c101526 */
[C---:B------:R-:W-:Y:S01]  /*3290*/  ISETP.GT.AND P3, PT, R3.reuse, RZ, P0 ;  /* 0x000000ff0300720c */ /* 0x040fe20000764270 */
[----:B------:R-:W-:Y:S01]  /*32a0*/  FMUL R30, R30, R40 ;  /* 0x000000281e1e7220 */ /* 0x000fe20000400000 */
[----:B------:R-:W-:Y:S01]  /*32b0*/  ISETP.GT.AND P1, PT, R3, 0x9, P1 ;  /* 0x000000090300780c */ /* 0x000fe20000f24270 */
[----:B------:R2:W-:Y:S01]  /*32c0*/  @P5 STG.E.U16 desc[UR38][R4.64], R24 ;  /* 0x0000001804005986 */ /* 0x0005e2000c101526 */
[----:B0-----:R-:W-:Y:S01]  /*32d0*/  IADD3 R6, P5, R19, R12, RZ ;  /* 0x0000000c13067210 */ /* 0x001fe20007fbe0ff */
[----:B------:R-:W-:Y:S01]  /*32e0*/  FMUL R31, R31, R40 ;  /* 0x000000281f1f7220 */ /* 0x000fe20000400000 */
[----:B------:R-:W-:-:S02]  /*32f0*/  F2FP.F16.F32.PACK_AB R27, RZ, R27 ;  /* 0x0000001bff1b723e */ /* 0x000fc400000000ff */
[----:B------:R-:W-:Y:S01]  /*3300*/  F2FP.F16.F32.PACK_AB R28, RZ, R28 ;  /* 0x0000001cff1c723e */ /* 0x000fe200000000ff */
[--C-:B------:R-:W-:Y:S01]  /*3310*/  IMAD.X R7, R15, 0x1, R5.reuse, P5 ;  /* 0x000000010f077824 */ /* 0x100fe200028e0605 */
[----:B------:R-:W-:Y:S01]  /*3320*/  IADD3 R8, P5, R19, R12, RZ ;  /* 0x0000000c13087210 */ /* 0x000fe20007fbe0ff */
[--C-:B-1----:R-:W-:Y:S01]  /*3330*/  @P4 IMAD.MOV.U32 R10, RZ, RZ, R12.reuse ;  /* 0x000000ffff0a4224 */ /* 0x102fe200078e000c */
[----:B------:R-:W-:Y:S01]  /*3340*/  F2FP.F16.F32.PACK_AB R29, RZ, R29 ;  /* 0x0000001dff1d723e */ /* 0x000fe200000000ff */
[----:B------:R-:W-:Y:S01]  /*3350*/  @P4 IMAD.MOV.U32 R11, RZ, RZ, R5 ;  /* 0x000000ffff0b4224 */ /* 0x000fe200078e0005 */
[----:B------:R-:W-:Y:S01]  /*3360*/  F2FP.F16.F32.PACK_AB R30, RZ, R30 ;  /* 0x0000001eff1e723e */ /* 0x000fe200000000ff */
[----:B--2---:R-:W-:Y:S01]  /*3370*/  @P2 IMAD.MOV.U32 R4, RZ, RZ, R12 ;  /* 0x000000ffff042224 */ /* 0x004fe200078e000c */
[----:B------:R-:W-:Y:S01]  /*3380*/  F2FP.F16.F32.PACK_AB R31, RZ, R31 ;  /* 0x0000001fff1f723e */ /* 0x000fe200000000ff */
[----:B------:R-:W-:Y:S01]  /*3390*/  IMAD.X R9, R5, 0x1, R15, P5 ;  /* 0x0000000105097824 */ /* 0x000fe200028e060f */
[----:B------:R-:W-:Y:S01]  /*33a0*/  @P4 STG.E.U16 desc[UR38][R10.64+0x2], R25 ;  /* 0x000002190a004986 */ /* 0x000fe2000c101526 */
[----:B------:R-:W-:Y:S01]  /*33b0*/  ISETP.GT.AND P4, PT, R3, 0x1, P0 ;  /* 0x000000010300780c */ /* 0x000fe20000784270 */
[----:B------:R-:W-:-:S02]  /*33c0*/  @P1 IMAD.MOV.U32 R13, RZ, RZ, R5 ;  /* 0x000000ffff0d1224 */ /* 0x000fc400078e0005 */
[----:B------:R-:W-:Y:S01]  /*33d0*/  @P3 STG.E.U16 desc[UR38][R6.64], R26 ;  /* 0x0000001a06003986 */ /* 0x000fe2000c101526 */
[C---:B------:R-:W-:Y:S02]  /*33e0*/  ISETP.GT.AND P3, PT, R3.reuse, 0x8, P0 ;  /* 0x000000080300780c */ /* 0x040fe40000764270 */
[----:B------:R-:W-:-:S07]  /*33f0*/  ISETP.GT.AND P0, PT, R3, 0x9, P0 ;  /* 0x000000090300780c */ /* 0x000fce0000704270 */
[----:B------:R-:W-:Y:S04]  /*3400*/  @P4 STG.E.U16 desc[UR38][R6.64+0x2], R27 ;  /* 0x0000021b06004986 */ /* 0x000fe8000c101526 */
[----:B------:R0:W-:Y:S04]  /*3410*/  @P2 STG.E.U16 desc[UR38][R4.64+0x10], R28 ;  /* 0x0000101c04002986 */ /* 0x0001e8000c101526 */
[----:B------:R1:W-:Y:S04]  /*3420*/  @P1 STG.E.U16 desc[UR38][R12.64+0x12], R29 ;  /* 0x0000121d0c001986 */ /* 0x0003e8000c101526 */
[----:B------:R1:W-:Y:S01]  /*3430*/  @P3 STG.E.U16 desc[UR38][R8.64+0x10], R30 ;  /* 0x0000101e08003986 */ /* 0x0003e2000c101526 */
[----:B0-----:R-:W-:-:S02]  /*3440*/  @P0 IMAD.MOV.U32 R4, RZ, RZ, R8 ;  /* 0x000000ffff040224 */ /* 0x001fc400078e0008 */
[----:B------:R-:W-:-:S05]  /*3450*/  @P0 IMAD.MOV.U32 R5, RZ, RZ, R9 ;  /* 0x000000ffff050224 */ /* 0x000fca00078e0009 */
[----:B------:R1:W-:Y:S02]  /*3460*/  @P0 STG.E.U16 desc[UR38][R4.64+0x12], R31 ;  /* 0x0000121f04000986 */ /* 0x0003e4000c101526 */
.L_x_57:
[----:B------:R-:W-:Y:S05]  /*3470*/  BSYNC B0 ;  /* 0x0000000000007941 */ /* 0x000fea0003800000 */
.L_x_29:
[----:B------:R-:W-:Y:S01]  /*3480*/  IADD3 R2, P0, R2, UR36, RZ ;  /* 0x0000002402027c10 */ /* 0x000fe2000ff1e0ff */
[----:B------:R-:W-:Y:S01]  /*3490*/  ULDC.64 UR4, c[0x0][0x650] ;  /* 0x0001940000047ab9 */ /* 0x000fe20000000a00 */
[----:B------:R-:W-:Y:S01]  /*34a0*/  PRMT R3, RZ, 0x7610, R3 ;  /* 0x00007610ff037816 */ /* 0x000fe20000000003 */
[----:B------:R-:W-:Y:S01]  /*34b0*/  IMAD.MOV.U32 R48, RZ, RZ, -0x1 ;  /* 0xffffffffff307424 */ /* 0x000fe200078e00ff */
[----:B------:R-:W-:Y:S01]  /*34c0*/  IADD3.X R17, R17, UR42, RZ, P0, !PT ;  /* 0x0000002a11117c10 */ /* 0x000fe200087fe4ff */
[----:B------:R-:W-:Y:S01]  /*34d0*/  IMAD.MOV.U32 R19, RZ, RZ, -0x1 ;  /* 0xffffffffff137424 */ /* 0x000fe200078e00ff */
[----:B------:R-:W-:-:S04]  /*34e0*/  ISETP.GE.U32.AND P0, PT, R2, UR4, PT ;  /* 0x0000000402007c0c */ /* 0x000fc8000bf06070 */
[----:B------:R-:W-:-:S13]  /*34f0*/  ISETP.GE.U32.AND.EX P0, PT, R17, UR5, PT, P0 ;  /* 0x0000000511007c0c */ /* 0x000fda000bf06100 */
[----:B------:R-:W-:Y:S05]  /*3500*/  @P0 BRA `(.L_x_58) ;  /* 0x0000000400680947 */ /* 0x000fea0003800000 */
[----:B-12---:R-:W1:Y:S01]  /*3510*/  S2R R12, SR_CTAID.X ;  /* 0x00000000000c7919 */ /* 0x006e620000002500 */
[----:B------:R-:W2:Y:S01]  /*3520*/  LDC.64 R10, c[0x0][0x628] ;  /* 0x00018a00ff0a7b82 */ /* 0x000ea20000000a00 */
[----:B------:R-:W-:Y:S01]  /*3530*/  ULDC UR4, c[0x0][0x150] ;  /* 0x0000540000047ab9 */ /* 0x000fe20000000800 */
[----:B0--3--:R-:W-:Y:S01]  /*3540*/  IMAD.MOV.U32 R8, RZ, RZ, R2 ;  /* 0x000000ffff087224 */ /* 0x009fe200078e0002 */
[----:B------:R-:W0:Y:S01]  /*3550*/  S2R R24, SR_CTAID.Y ;  /* 0x0000000000187919 */ /* 0x000e220000002600 */
[----:B------:R-:W-:-:S04]  /*3560*/  IMAD.MOV.U32 R9, RZ, RZ, R17 ;  /* 0x000000ffff097224 */ /* 0x000fc800078e0011 */
[----:B------:R-:W3:Y:S08]  /*3570*/  LDC R21, c[0x0][0x144] ;  /* 0x00005100ff157b82 */ /* 0x000ef00000000800 */
[----:B------:R-:W0:Y:S08]  /*3580*/  LDC R0, c[0x0][0x630] ;  /* 0x00018c00ff007b82 */ /* 0x000e300000000800 */
[----:B------:R-:W0:Y:S01]  /*3590*/  LDC.64 R14, c[0x0][0x620] ;  /* 0x00018800ff0e7b82 */ /* 0x000e220000000a00 */
[----:B--2---:R-:W-:-:S04]  /*35a0*/  ISETP.NE.U32.AND P0, PT, R10, RZ, PT ;  /* 0x000000ff0a00720c */ /* 0x004fc80003f05070 */
[----:B------:R-:W-:Y:S02]  /*35b0*/  ISETP.NE.AND.EX P0, PT, R11, RZ, PT, P0 ;  /* 0x000000ff0b00720c */ /* 0x000fe40003f05300 */
[----:B-1----:R-:W-:-:S05]  /*35c0*/  I2FP.F32.U32 R3, R12 ;  /* 0x0000000c00037245 */ /* 0x002fca0000201000 */
[----:B------:R-:W-:-:S04]  /*35d0*/  FMUL R3, R3, UR4 ;  /* 0x0000000403037c20 */ /* 0x000fc80008400000 */
[----:B------:R1:W2:Y:S02]  /*35e0*/  F2I.U32.TRUNC.NTZ R20, R3 ;  /* 0x0000000300147305 */ /* 0x0002a4000020f000 */
[----:B---3--:R-:W-:Y:S05]  /*35f0*/  @!P0 BRA `(.L_x_59) ;  /* 0x0000000000288947 */ /* 0x008fea0003800000 */
[----:B-1----:R-:W1:Y:S02]  /*3600*/  LDC R3, c[0x0][0x634] ;  /* 0x00018d00ff037b82 */ /* 0x002e640000000800 */
        /* <DEDUP_REMOVED lines=9> */
.L_x_59:
[-CC-:B0-----:R-:W-:Y:S01]  /*36a0*/  SHF.R.U64 R19, R8, R0.reuse, R9.reuse ;  /* 0x0000000008137219 */ /* 0x181fe20000001209 */
[----:B------:R-:W0:Y:S01]  /*36b0*/  LDC.64 R28, c[0x0][0x640] ;  /* 0x00019000ff1c7b82 */ /* 0x000e220000000a00 */
[----:B------:R-:W-:Y:S01]  /*36c0*/  SHF.R.U32.HI R0, RZ, R0, R9 ;  /* 0x00000000ff007219 */ /* 0x000fe20000011609 */
[----:B--2---:R-:W-:Y:S01]  /*36d0*/  IMAD.MOV R20, RZ, RZ, -R20 ;  /* 0x000000ffff147224 */ /* 0x004fe200078e0a14 */
[----:B------:R-:W-:Y:S01]  /*36e0*/  IADD3 R7, P0, RZ, -R19, RZ ;  /* 0x80000013ff077210 */ /* 0x000fe20007f1e0ff */
[----:B------:R-:W-:Y:S02]  /*36f0*/  ULDC UR4, c[0x0][0x154] ;  /* 0x0000550000047ab9 */ /* 0x000fe40000000800 */
[----:B------:R-:W-:Y:S02]  /*3700*/  IMAD R21, R21, R20, R12 ;  /* 0x0000001415157224 */ /* 0x000fe400078e020c */
[----:B------:R-:W2:Y:S01]  /*3710*/  LDC R6, c[0x0][0x618] ;  /* 0x00018600ff067b82 */ /* 0x000ea20000000800 */
[----:B-1----:R-:W-:-:S04]  /*3720*/  IMAD.X R3, RZ, RZ, ~R0, P0 ;  /* 0x000000ffff037224 */ /* 0x002fc800000e0e00 */
[-C--:B------:R-:W-:Y:S02]  /*3730*/  IMAD R0, R3, R14.reuse, RZ ;  /* 0x0000000e03007224 */ /* 0x080fe400078e02ff */
[----:B------:R-:W-:Y:S01]  /*3740*/  IMAD.MOV.U32 R3, RZ, RZ, R17 ;  /* 0x000000ffff037224 */ /* 0x000fe200078e0011 */
[----:B------:R-:W1:Y:S01]  /*3750*/  LDC R8, c[0x0][0x608] ;  /* 0x00018200ff087b82 */ /* 0x000e620000000800 */
[----:B------:R-:W-:-:S04]  /*3760*/  IMAD.WIDE.U32 R4, R7, R14, R2 ;  /* 0x0000000e07047225 */ /* 0x000fc800078e0002 */
[----:B------:R-:W-:-:S03]  /*3770*/  IMAD R3, R7, R15, R0 ;  /* 0x0000000f07037224 */ /* 0x000fc600078e0200 */
[----:B------:R-:W3:Y:S01]  /*3780*/  LDC R26, c[0x0][0x658] ;  /* 0x00019600ff1a7b82 */ /* 0x000ee20000000800 */
[----:B------:R-:W-:Y:S01]  /*3790*/  I2FP.F32.U32 R0, R24 ;  /* 0x0000001800007245 */ /* 0x000fe20000201000 */
[----:B------:R-:W-:Y:S01]  /*37a0*/  IMAD.MOV.U32 R7, RZ, RZ, 0x1 ;  /* 0x00000001ff077424 */ /* 0x000fe200078e00ff */
[----:B0-----:R-:W-:Y:S01]  /*37b0*/  ISETP.NE.U32.AND P0, PT, R28, RZ, PT ;  /* 0x000000ff1c00720c */ /* 0x001fe20003f05070 */
[----:B------:R-:W-:Y:S02]  /*37c0*/  IMAD.IADD R3, R5, 0x1, R3 ;  /* 0x0000000105037824 */ /* 0x000fe400078e0203 */
[----:B------:R-:W-:Y:S01]  /*37d0*/  FMUL R0, R0, UR4 ;  /* 0x0000000400007c20 */ /* 0x000fe20008400000 */
[----:B------:R-:W-:Y:S01]  /*37e0*/  ISETP.NE.AND.EX P0, PT, R29, RZ, PT, P0 ;  /* 0x000000ff1d00720c */ /* 0x000fe20003f05300 */
[----:B------:R-:W0:Y:S01]  /*37f0*/  LDC R15, c[0x0][0x148] ;  /* 0x00005200ff0f7b82 */ /* 0x000e220000000800 */
[-CC-:B--2---:R-:W-:Y:S01]  /*3800*/  SHF.R.U64 R12, R4, R6.reuse, R3.reuse ;  /* 0x00000006040c7219 */ /* 0x184fe20000001203 */
[----:B------:R2:W0:Y:S01]  /*3810*/  F2I.U32.TRUNC.NTZ R13, R0 ;  /* 0x00000000000d7305 */ /* 0x000422000020f000 */
[----:B------:R-:W-:Y:S01]  /*3820*/  SHF.R.U32.HI R3, RZ, R6, R3 ;  /* 0x00000006ff037219 */ /* 0x000fe20000011603 */
[----:B------:R-:W-:-:S04]  /*3830*/  IMAD.MOV.U32 R5, RZ, RZ, -0x1 ;  /* 0xffffffffff057424 */ /* 0x000fc800078e00ff */
[----:B------:R-:W0:Y:S01]  /*3840*/  LDC R20, c[0x0][0x600] ;  /* 0x00018000ff147b82 */ /* 0x000e220000000800 */
[-CC-:B-1----:R-:W-:Y:S02]  /*3850*/  SHF.R.U64 R10, R12, R8.reuse, R3.reuse ;  /* 0x000000080c0a7219 */ /* 0x182fe40000001203 */
[----:B------:R-:W-:-:S05]  /*3860*/  SHF.R.U32.HI R3, RZ, R8, R3 ;  /* 0x00000008ff037219 */ /* 0x000fca0000011603 */
[----:B------:R-:W1:Y:S01]  /*3870*/  LDC R27, c[0x0][0x648] ;  /* 0x00019200ff1b7b82 */ /* 0x000e620000000800 */
[-C--:B---3--:R-:W-:Y:S02]  /*3880*/  SHF.L.U32 R4, R5, R26.reuse, RZ ;  /* 0x0000001a05047219 */ /* 0x088fe400000006ff */
[-CC-:B------:R-:W-:Y:S02]  /*3890*/  SHF.R.U64 R14, R10, R26.reuse, R3.reuse ;  /* 0x0000001a0a0e7219 */ /* 0x180fe40000001203 */
[----:B------:R-:W-:Y:S02]  /*38a0*/  SHF.R.U32.HI R5, RZ, R26, R3 ;  /* 0x0000001aff057219 */ /* 0x000fe40000011603 */
[----:B------:R-:W-:Y:S01]  /*38b0*/  LOP3.LUT R25, RZ, R4, RZ, 0x33, !PT ;  /* 0x00000004ff197212 */ /* 0x000fe200078e33ff */
[----:B------:R-:W3:Y:S01]  /*38c0*/  LDC R30, c[0x0][0x638] ;  /* 0x00018e00ff1e7b82 */ /* 0x000ee20000000800 */
[----:B------:R-:W-:Y:S01]  /*38d0*/  SHF.L.U32 R26, R7, R26, RZ ;  /* 0x0000001a071a7219 */ /* 0x000fe200000006ff */
[----:B------:R-:W-:-:S06]  /*38e0*/  IMAD.MOV.U32 R4, RZ, RZ, R14 ;  /* 0x000000ffff047224 */ /* 0x000fcc00078e000e */
[----:B------:R-:W0:Y:S01]  /*38f0*/  LDC R31, c[0x0][0x610] ;  /* 0x00018400ff1f7b82 */ /* 0x000e220000000800 */
[----:B--2---:R-:W-:Y:S05]  /*3900*/  @!P0 BRA `(.L_x_60) ;  /* 0x0000000000288947 */ /* 0x004fea0003800000 */
[----:B------:R-:W2:Y:S02]  /*3910*/  LDC R3, c[0x0][0x64c] ;  /* 0x00019300ff037b82 */ /* 0x000ea40000000800 */
[----:B--2---:R-:W-:-:S05]  /*3920*/  IADD3 R3, P0, R14, R3, RZ ;  /* 0x000000030e037210 */ /* 0x004fca0007f1e0ff */
        /* <DEDUP_REMOVED lines=8> */
.L_x_60:
[----:B------:R-:W-:Y:S01]  /*39b0*/  ISETP.NE.AND P0, PT, R16, 0x1, PT ;  /* 0x000000011000780c */ /* 0x000fe20003f05270 */
[----:B0-----:R-:W-:Y:S01]  /*39c0*/  VIADD R7, R20, 0xffffffff ;  /* 0xffffffff14077836 */ /* 0x001fe20000000000 */
[----:B-1----:R-:W-:Y:S01]  /*39d0*/  SHF.R.U64 R0, R4, R27, R5 ;  /* 0x0000001b04007219 */ /* 0x002fe20000001205 */
[----:B------:R-:W-:Y:S01]  /*39e0*/  IMAD.MOV R13, RZ, RZ, -R13 ;  /* 0x000000ffff0d7224 */ /* 0x000fe200078e0a0d */
[----:B------:R-:W-:Y:S01]  /*39f0*/  LOP3.LUT R5, R10, R25, RZ, 0xc0, !PT ;  /* 0x000000190a057212 */ /* 0x000fe200078ec0ff */
[----:B------:R-:W-:Y:S01]  /*3a00*/  IMAD.MOV.U32 R4, RZ, RZ, 0x1 ;  /* 0x00000001ff047424 */ /* 0x000fe200078e00ff */
[----:B------:R-:W-:Y:S01]  /*3a10*/  LOP3.LUT R12, R12, R7, RZ, 0xc0, !PT ;  /* 0x000000070c0c7212 */ /* 0x000fe200078ec0ff */
[----:B------:R-:W-:Y:S02]  /*3a20*/  IMAD.MOV R3, RZ, RZ, -R0 ;  /* 0x000000ffff037224 */ /* 0x000fe400078e0a00 */
[----:B------:R-:W-:Y:S02]  /*3a30*/  IMAD R0, R26, R0, R5 ;  /* 0x000000001a007224 */ /* 0x000fe400078e0205 */
[----:B---3--:R-:W-:-:S02]  /*3a40*/  IMAD R3, R3, R30, R14 ;  /* 0x0000001e03037224 */ /* 0x008fc400078e020e */
[----:B------:R-:W-:Y:S02]  /*3a50*/  @P0 IMAD R21, R15, R13, R24 ;  /* 0x0000000d0f150224 */ /* 0x000fe400078e0218 */
[----:B------:R-:W-:Y:S01]  /*3a60*/  IMAD R5, R3, R20, R12 ;  /* 0x0000001403057224 */ /* 0x000fe200078e020c */
[----:B------:R-:W-:Y:S01]  /*3a70*/  PRMT R3, R4, 0x7610, R3 ;  /* 0x0000761004037816 */ /* 0x000fe20000000003 */
[----:B------:R-:W-:-:S05]  /*3a80*/  IMAD R0, R0, R31, R21 ;  /* 0x0000001f00007224 */ /* 0x000fca00078e0215 */
[----:B------:R-:W-:Y:S02]  /*3a90*/  SEL R48, R5, R0, !P0 ;  /* 0x0000000005307207 */ /* 0x000fe40004000000 */
[----:B------:R-:W-:-:S07]  /*3aa0*/  SEL R0, R0, R5, !P0 ;  /* 0x0000000500007207 */ /* 0x000fce0004000000 */
.L_x_58:
[----:B------:R-:W-:Y:S01]  /*3ab0*/  LOP3.LUT P0, RZ, R3, 0xff, RZ, 0xc0, !PT ;  /* 0x000000ff03ff7812 */ /* 0x000fe2000780c0ff */
[----:B------:R-:W-:-:S12]  /*3ac0*/  IMAD.MOV.U32 R49, RZ, RZ, R0 ;  /* 0x000000ffff317224 */ /* 0x000fd800078e0000 */
[----:B------:R-:W-:Y:S05]  /*3ad0*/  @P0 BRA `(.L_x_61) ;  /* 0xffffffd800640947 */ /* 0x000fea000383ffff */
[----:B------:R-:W-:Y:S05]  /*3ae0*/  EXIT ;  /* 0x000000000000794d */ /* 0x000fea0003800000 */
.L_x_4:
        /* <DEDUP_REMOVED lines=26> */
.L_x_63:
[--C-:B------:R-:W-:Y:S01]  /*3c90*/  SHF.R.U64 R14, R12, R20, R13.reuse ;  /* 0x000000140c0e7219 */ /* 0x100fe2000000120d */
[----:B------:R-:W0:Y:S01]  /*3ca0*/  LDC R24, c[0x0][0x618] ;  /* 0x00018600ff187b82 */ /* 0x000e220000000800 */
[----:B------:R-:W-:Y:S01]  /*3cb0*/  I2FP.F32.U32 R10, R6 ;  /* 0x00000006000a7245 */ /* 0x000fe20000201000 */
[----:B------:R-:W-:Y:S01]  /*3cc0*/  ULDC UR4, c[0x0][0x150] ;  /* 0x0000540000047ab9 */ /* 0x000fe20000000800 */
[----:B------:R-:W-:Y:S01]  /*3cd0*/  SHF.R.U32.HI R7, RZ, R20, R13 ;  /* 0x00000014ff077219 */ /* 0x000fe2000001160d */
[----:B------:R-:W-:Y:S01]  /*3ce0*/  IMAD.MOV.U32 R8, RZ, RZ, R2 ;  /* 0x000000ffff087224 */ /* 0x000fe200078e0002 */
[----:B------:R-:W-:Y:S01]  /*3cf0*/  IADD3 R11, P0, RZ, -R14, RZ ;  /* 0x8000000eff0b7210 */ /* 0x000fe20007f1e0ff */
[----:B------:R-:W-:Y:S01]  /*3d00*/  FMUL R13, R10, UR4 ;  /* 0x000000040a0d7c20 */ /* 0x000fe20008400000 */
[----:B------:R-:W-:Y:S01]  /*3d10*/  IMAD.MOV.U32 R9, RZ, RZ, R17 ;  /* 0x000000ffff097224 */ /* 0x000fe200078e0011 */
[----:B------:R-:W1:Y:S01]  /*3d20*/  LDC.64 R26, c[0x0][0x640] ;  /* 0x00019000ff1a7b82 */ /* 0x000e620000000a00 */
[----:B------:R-:W-:Y:S01]  /*3d30*/  ULDC UR4, c[0x0][0x154] ;  /* 0x0000550000047ab9 */ /* 0x000fe20000000800 */
[----:B------:R-:W-:-:S02]  /*3d40*/  IMAD.X R7, RZ, RZ, ~R7, P0 ;  /* 0x000000ffff077224 */ /* 0x000fc400000e0e07 */
[----:B------:R-:W2:Y:S01]  /*3d50*/  F2I.U32.TRUNC.NTZ R13, R13 ;  /* 0x0000000d000d7305 */ /* 0x000ea2000020f000 */
[----:B------:R-:W-:-:S03]  /*3d60*/  IMAD.WIDE.U32 R8, R11, R22, R8 ;  /* 0x000000160b087225 */ /* 0x000fc600078e0008 */
[----:B------:R-:W3:Y:S01]  /*3d70*/  LDC R15, c[0x0][0x144] ;  /* 0x00005100ff0f7b82 */ /* 0x000ee20000000800 */
[----:B------:R-:W-:-:S04]  /*3d80*/  IMAD R10, R7, R22, RZ ;  /* 0x00000016070a7224 */ /* 0x000fc800078e02ff */
[----:B------:R-:W-:Y:S02]  /*3d90*/  IMAD R7, R11, R23, R10 ;  /* 0x000000170b077224 */ /* 0x000fe400078e020a */
[----:B------:R-:W-:Y:S01]  /*3da0*/  IMAD.MOV.U32 R10, RZ, RZ, -0x1 ;  /* 0xffffffffff0a7424 */ /* 0x000fe200078e00ff */
[----:B------:R-:W4:Y:S01]  /*3db0*/  LDC R20, c[0x0][0x608] ;  /* 0x00018200ff147b82 */ /* 0x000f220000000800 */
[----:B------:R-:W-:Y:S01]  /*3dc0*/  IMAD.IADD R7, R9, 0x1, R7 ;  /* 0x0000000109077824 */ /* 0x000fe200078e0207 */
[----:B------:R-:W-:-:S04]  /*3dd0*/  I2FP.F32.U32 R9, R5 ;  /* 0x0000000500097245 */ /* 0x000fc80000201000 */
[-C--:B0-----:R-:W-:Y:S01]  /*3de0*/  SHF.R.U64 R12, R8, R24.reuse, R7 ;  /* 0x00000018080c7219 */ /* 0x081fe20000001207 */
[----:B--2---:R-:W-:Y:S01]  /*3df0*/  IMAD.MOV R8, RZ, RZ, -R13 ;  /* 0x000000ffff087224 */ /* 0x004fe200078e0a0d */
[----:B------:R-:W0:Y:S01]  /*3e00*/  LDC R11, c[0x0][0x658] ;  /* 0x00019600ff0b7b82 */ /* 0x000e220000000800 */
[----:B-1----:R-:W-:Y:S01]  /*3e10*/  ISETP.NE.U32.AND P0, PT, R26, RZ, PT ;  /* 0x000000ff1a00720c */ /* 0x002fe20003f05070 */
[----:B------:R-:W-:Y:S01]  /*3e20*/  FMUL R9, R9, UR4 ;  /* 0x0000000409097c20 */ /* 0x000fe20008400000 */
[----:B------:R-:W-:Y:S02]  /*3e30*/  SHF.R.U32.HI R7, RZ, R24, R7 ;  /* 0x00000018ff077219 */ /* 0x000fe40000011607 */
[----:B------:R-:W-:-:S03]  /*3e40*/  ISETP.NE.AND.EX P0, PT, R27, RZ, PT, P0 ;  /* 0x000000ff1b00720c */ /* 0x000fc60003f05300 */
[----:B------:R-:W1:Y:S01]  /*3e50*/  LDC R22, c[0x0][0x148] ;  /* 0x00005200ff167b82 */ /* 0x000e620000000800 */
[----:B---3--:R-:W-:Y:S02]  /*3e60*/  IMAD R23, R15, R8, R6 ;  /* 0x000000080f177224 */ /* 0x008fe400078e0206 */
[----:B------:R-:W-:-:S05]  /*3e70*/  IMAD.MOV.U32 R8, RZ, RZ, 0x1 ;  /* 0x00000001ff087424 */ /* 0x000fca00078e00ff */
[----:B------:R-:W2:Y:S01]  /*3e80*/  LDC R21, c[0x0][0x600] ;  /* 0x00018000ff157b82 */ /* 0x000ea20000000800 */
[-CC-:B----4-:R-:W-:Y:S02]  /*3e90*/  SHF.R.U64 R15, R12, R20.reuse, R7.reuse ;  /* 0x000000140c0f7219 */ /* 0x190fe40000001207 */
[----:B------:R-:W-:Y:S02]  /*3ea0*/  SHF.R.U32.HI R6, RZ, R20, R7 ;  /* 0x00000014ff067219 */ /* 0x000fe40000011607 */
[----:B------:R3:W4:Y:S03]  /*3eb0*/  F2I.U32.TRUNC.NTZ R20, R9 ;  /* 0x0000000900147305 */ /* 0x000726000020f000 */
[----:B------:R-:W1:Y:S01]  /*3ec0*/  LDC R25, c[0x0][0x648] ;  /* 0x00019200ff197b82 */ /* 0x000e620000000800 */
[-C--:B0-----:R-:W-:Y:S02]  /*3ed0*/  SHF.R.U64 R19, R15, R11.reuse, R6 ;  /* 0x0000000b0f137219 */ /* 0x081fe40000001206 */
[----:B------:R-:W-:-:S02]  /*3ee0*/  SHF.L.U32 R10, R10, R11, RZ ;  /* 0x0000000b0a0a7219 */ /* 0x000fc400000006ff */
[-C--:B------:R-:W-:Y:S01]  /*3ef0*/  SHF.R.U32.HI R7, RZ, R11.reuse, R6 ;  /* 0x0000000bff077219 */ /* 0x080fe20000011606 */
[----:B------:R-:W-:Y:S01]  /*3f00*/  IMAD.MOV.U32 R6, RZ, RZ, R19 ;  /* 0x000000ffff067224 */ /* 0x000fe200078e0013 */
[----:B------:R-:W-:Y:S01]  /*3f10*/  SHF.L.U32 R24, R8, R11, RZ ;  /* 0x0000000b08187219 */ /* 0x000fe200000006ff */
[----:B------:R-:W0:Y:S01]  /*3f20*/  LDC R28, c[0x0][0x638] ;  /* 0x00018e00ff1c7b82 */ /* 0x000e220000000800 */
[----:B------:R-:W-:-:S07]  /*3f30*/  LOP3.LUT R30, RZ, R10, RZ, 0x33, !PT ;  /* 0x0000000aff1e7212 */ /* 0x000fce00078e33ff */
[----:B------:R-:W0:Y:S01]  /*3f40*/  LDC R29, c[0x0][0x610] ;  /* 0x00018400ff1d7b82 */ /* 0x000e220000000800 */
[----:B---34-:R-:W-:Y:S05]  /*3f50*/  @!P0 BRA `(.L_x_64) ;  /* 0x0000000000288947 */ /* 0x018fea0003800000 */
[----:B------:R-:W3:Y:S02]  /*3f60*/  LDC R6, c[0x0][0x64c] ;  /* 0x00019300ff067b82 */ /* 0x000ee40000000800 */
[----:B---3--:R-:W-:-:S05]  /*3f70*/  IADD3 R11, P0, R19, R6, RZ ;  /* 0x00000006130b7210 */ /* 0x008fca0007f1e0ff */
        /* <DEDUP_REMOVED lines=8> */
.L_x_64:
[----:B------:R-:W-:Y:S01]  /*4000*/  ISETP.NE.AND P0, PT, R16, 0x1, PT ;  /* 0x000000011000780c */ /* 0x000fe20003f05270 */
[----:B--2---:R-:W-:Y:S01]  /*4010*/  VIADD R9, R21, 0xffffffff ;  /* 0xffffffff15097836 */ /* 0x004fe20000000000 */
[----:B-1----:R-:W-:Y:S01]  /*4020*/  SHF.R.U64 R7, R6, R25, R7 ;  /* 0x0000001906077219 */ /* 0x002fe20000001207 */
[----:B------:R-:W-:Y:S01]  /*4030*/  IMAD.MOV R20, RZ, RZ, -R20 ;  /* 0x000000ffff147224 */ /* 0x000fe200078e0a14 */
[----:B------:R-:W-:Y:S02]  /*4040*/  LOP3.LUT R6, R15, R30, RZ, 0xc0, !PT ;  /* 0x0000001e0f067212 */ /* 0x000fe400078ec0ff */
[----:B------:R-:W-:Y:S01]  /*4050*/  LOP3.LUT R12, R12, R9, RZ, 0xc0, !PT ;  /* 0x000000090c0c7212 */ /* 0x000fe200078ec0ff */
[----:B------:R-:W-:Y:S02]  /*4060*/  IMAD.MOV R8, RZ, RZ, -R7 ;  /* 0x000000ffff087224 */ /* 0x000fe400078e0a07 */
[----:B------:R-:W-:Y:S02]  /*4070*/  IMAD R6, R24, R7, R6 ;  /* 0x0000000718067224 */ /* 0x000fe400078e0206 */
[----:B------:R-:W-:-:S02]  /*4080*/  IMAD.MOV.U32 R9, RZ, RZ, 0x1 ;  /* 0x00000001ff097424 */ /* 0x000fc400078e00ff */
[----:B------:R-:W-:Y:S02]  /*4090*/  @P0 IMAD R23, R22, R20, R5 ;  /* 0x0000001416170224 */ /* 0x000fe400078e0205 */
[----:B0-----:R-:W-:Y:S02]  /*40a0*/  IMAD R5, R8, R28, R19 ;  /* 0x0000001c08057224 */ /* 0x001fe400078e0213 */
[----:B------:R-:W-:Y:S02]  /*40b0*/  IMAD R20, R6, R29, R23 ;  /* 0x0000001d06147224 */ /* 0x000fe400078e0217 */
[----:B------:R-:W-:Y:S02]  /*40c0*/  IMAD R5, R5, R21, R12 ;  /* 0x0000001505057224 */ /* 0x000fe400078e020c */
[----:B------:R-:W-:-:S03]  /*40d0*/  IMAD.MOV.U32 R8, RZ, RZ, R14 ;  /* 0x000000ffff087224 */ /* 0x000fc600078e000e */
[----:B------:R-:W-:Y:S02]  /*40e0*/  SEL R21, R5, R20, !P0 ;  /* 0x0000001405157207 */ /* 0x000fe40004000000 */
[----:B------:R-:W-:-:S07]  /*40f0*/  SEL R20, R20, R5, !P0 ;  /* 0x0000000514147207 */ /* 0x000fce0004000000 */
.L_x_62:
[----:B------:R-:W-:-:S08]  /*4100*/  NOP ;  /* 0x0000000000007918 */ /* 0x000fd00000000000 */
[----:B------:R-:W0:-:S00]  /*4110*/  USETMAXREG.DEALLOC.CTAPOOL 0x28 ;  /* 0x00000028000079c8 */ /* 0x000e0000080e0500 */
[----:B0-----:R-:W-:-:S13]  /*4120*/  ISETP.NE.AND P0, PT, R0, RZ, PT ;  /* 0x000000ff0000720c */ /* 0x001fda0003f05270 */
[----:B------:R-:W-:Y:S05]  /*4130*/  @P0 EXIT ;  /* 0x000000000000094d */ /* 0x000fea0003800000 */
[----:B------:R-:W-:Y:S01]  /*4140*/  LOP3.LUT P0, RZ, R9, 0xff, RZ, 0xc0, !PT ;  /* 0x000000ff09ff7812 */ /* 0x000fe2000780c0ff */
[----:B------:R-:W-:Y:S02]  /*4150*/  IMAD.MOV.U32 R0, RZ, RZ, 0x1 ;  /* 0x00000001ff007424 */ /* 0x000fe400078e00ff */
[----:B------:R-:W-:-:S10]  /*4160*/  IMAD.MOV.U32 R13, RZ, RZ, RZ ;  /* 0x000000ffff0d7224 */ /* 0x000fd400078e00ff */
[----:B------:R-:W-:Y:S05]  /*4170*/  @!P0 BRA `(.L_x_65) ;  /* 0x0000000c00188947 */ /* 0x000fea0003800000 */
[----:B------:R-:W0:Y:S01]  /*4180*/  LDC R0, c[0x0][0x28c] ;  /* 0x0000a300ff007b82 */ /* 0x000e220000000800 */
[----:B------:R-:W-:Y:S01]  /*4190*/  LOP3.LUT P0, RZ, R3, 0x1f, RZ, 0xc0, !PT ;  /* 0x0000001f03ff7812 */ /* 0x000fe2000780c0ff */
[----:B------:R-:W-:Y:S01]  /*41a0*/  ULDC UR5, c[0x0][0x658] ;  /* 0x0001960000057ab9 */ /* 0x000fe20000000800 */
[----:B------:R-:W-:Y:S01]  /*41b0*/  UMOV UR6, 0xffffffff ;  /* 0xffffffff00067882 */ /* 0x000fe20000000000 */
[----:B------:R-:W-:Y:S01]  /*41c0*/  BSSY B0, `(.L_x_65) ;  /* 0x00000c1000007945 */ /* 0x000fe20003800000 */
[----:B------:R-:W-:Y:S01]  /*41d0*/  USHF.L.U32 UR6, UR6, UR5, URZ ;  /* 0x0000000506067299 */ /* 0x000fe2000800063f */
[C---:B------:R-:W-:Y:S01]  /*41e0*/  ISETP.NE.AND P2, PT, R4.reuse, RZ, PT ;  /* 0x000000ff0400720c */ /* 0x040fe20003f45270 */
[----:B------:R-:W-:Y:S01]  /*41f0*/  IMAD.MOV.U32 R19, RZ, RZ, 0x1 ;  /* 0x00000001ff137424 */ /* 0x000fe200078e00ff */
[----:B------:R-:W-:Y:S01]  /*4200*/  ISETP.NE.OR P0, PT, R4, RZ, !P0 ;  /* 0x000000ff0400720c */ /* 0x000fe20004705670 */
[----:B------:R-:W-:Y:S01]  /*4210*/  IMAD.MOV.U32 R13, RZ, RZ, RZ ;  /* 0x000000ffff0d7224 */ /* 0x000fe200078e00ff */
[----:B------:R-:W-:Y:S01]  /*4220*/  LOP3.LUT R12, R18, 0x2, RZ, 0xfc, !PT ;  /* 0x00000002120c7812 */ /* 0x000fe200078efcff */
[----:B------:R-:W-:Y:S01]  /*4230*/  ULDC UR4, c[0x0][0x600] ;  /* 0x0001800000047ab9 */ /* 0x000fe20000000800 */
[----:B------:R-:W-:Y:S01]  /*4240*/  UMOV UR7, 0x1 ;  /* 0x0000000100077882 */ /* 0x000fe20000000000 */
[----:B------:R-:W-:-:S02]  /*4250*/  UIADD3 UR15, UR4, -0x1, URZ ;  /* 0xffffffff040f7890 */ /* 0x000fc4000fffe03f */
[----:B------:R-:W-:Y:S02]  /*4260*/  USHF.L.U32 UR17, UR7, UR5, URZ ;  /* 0x0000000507117299 */ /* 0x000fe4000800063f */
[----:B------:R-:W-:Y:S01]  /*4270*/  ULOP3.LUT UR16, URZ, UR6, URZ, 0x33, !UPT ;  /* 0x000000063f107292 */ /* 0x000fe2000f8e333f */
[----:B------:R-:W-:Y:S01]  /*4280*/  ULDC.64 UR20, c[0x0][0x198] ;  /* 0x0000660000147ab9 */ /* 0x000fe20000000a00 */
[----:B0-----:R-:W-:-:S05]  /*4290*/  VIADD R0, R0, 0xf ;  /* 0x0000000f00007836 */ /* 0x001fca0000000000 */
[----:B------:R-:W-:-:S04]  /*42a0*/  SHF.R.S32.HI R3, RZ, 0x1f, R0 ;  /* 0x0000001fff037819 */ /* 0x000fc80000011400 */
[----:B------:R-:W-:Y:S01]  /*42b0*/  LEA.HI R3, R3, R0, RZ, 0x4 ;  /* 0x0000000003037211 */ /* 0x000fe200078f20ff */
[----:B------:R-:W-:-:S03]  /*42c0*/  IMAD.MOV.U32 R0, RZ, RZ, 0x1 ;  /* 0x00000001ff007424 */ /* 0x000fc600078e00ff */
[----:B------:R-:W-:-:S05]  /*42d0*/  SHF.R.S32.HI R10, RZ, 0x4, R3 ;  /* 0x00000004ff0a7819 */ /* 0x000fca0000011403 */
[----:B------:R-:W-:-:S07]  /*42e0*/  VIADD R11, R10, 0x1 ;  /* 0x000000010a0b7836 */ /* 0x000fce0000000000 */
.L_x_77:
[----:B------:R-:W-:-:S03]  /*42f0*/  UMOV UR4, 0xffffffff ;  /* 0xffffffff00047882 */ /* 0x000fc60000000000 */
[----:B------:R-:W-:Y:S05]  /*4300*/  BRA.DIV UR4, `(.L_x_66) ;  /* 0x0000001a04b87947 */ /* 0x000fea000b800000 */
[----:B------:R-:W-:-:S13]  /*4310*/  ELECT P6, URZ, PT ;  /* 0x00000000003f782f */ /* 0x000fda00038c0000 */
.L_x_110:
[----:B------:R-:W0:Y:S01]  /*4320*/  LDC R3, c[0x0][0x28c] ;  /* 0x0000a300ff037b82 */ /* 0x000e220000000800 */
[----:B------:R-:W-:Y:S01]  /*4330*/  BSSY B1, `(.L_x_67) ;  /* 0x0000037000017945 */ /* 0x000fe20003800000 */
[----:B0-----:R-:W-:-:S13]  /*4340*/  ISETP.LT.OR P6, PT, R3, 0x1, !P6 ;  /* 0x000000010300780c */ /* 0x001fda00077c1670 */
[----:B------:R-:W-:Y:S05]  /*4350*/  @P6 BRA `(.L_x_68) ;  /* 0x0000000000d06947 */ /* 0x000fea0003800000 */
[----:B------:R-:W-:Y:S02]  /*4360*/  IMAD.SHL.U32 R21, R21, 0x10, RZ ;  /* 0x0000001015157824 */ /* 0x000fe400078e00ff */
[----:B------:R-:W-:Y:S02]  /*4370*/  IMAD.SHL.U32 R20, R20, 0x100, RZ ;  /* 0x0000010014147824 */ /* 0x000fe400078e00ff */
[----:B------:R-:W-:Y:S02]  /*4380*/  IMAD.MOV.U32 R15, RZ, RZ, RZ ;  /* 0x000000ffff0f7224 */ /* 0x000fe400078e00ff */
[----:B------:R-:W-:Y:S02]  /*4390*/  IMAD.MOV.U32 R3, RZ, RZ, R11 ;  /* 0x000000ffff037224 */ /* 0x000fe400078e000b */
[----:B------:R-:W-:Y:S02]  /*43a0*/  IMAD.MOV.U32 R4, RZ, RZ, R0 ;  /* 0x000000ffff047224 */ /* 0x000fe400078e0000 */
[----:B------:R-:W-:-:S07]  /*43b0*/  IMAD.MOV.U32 R5, RZ, RZ, R13 ;  /* 0x000000ffff057224 */ /* 0x000fce00078e000d */
.L_x_72:
[----:B------:R-:W0:Y:S01]  /*43c0*/  S2R R7, SR_CgaCtaId ;  /* 0x0000000000077919 */ /* 0x000e220000008800 */
[----:B------:R-:W-:-:S04]  /*43d0*/  MOV R6, 0x400 ;  /* 0x0000040000067802 */ /* 0x000fc80000000f00 */
[----:B0-----:R-:W-:Y:S02]  /*43e0*/  LEA R14, R7, R6, 0x18 ;  /* 0x00000006070e7211 */ /* 0x001fe400078ec0ff */
[----:B------:R-:W-:Y:S01]  /*43f0*/  SHF.L.U32 R6, R4, 0x1f, RZ ;  /* 0x0000001f04067819 */ /* 0x000fe200000006ff */
[----:B------:R-:W0:Y:S02]  /*4400*/  @!P2 LDC R7, c[0x0][0x500] ;  /* 0x00014000ff07ab82 */ /* 0x000e240000000800 */
[----:B------:R-:W-:-:S04]  /*4410*/  IMAD R9, R5, 0x8, R14 ;  /* 0x0000000805097824 */ /* 0x000fc800078e020e */
[----:B------:R-:W1:Y:S02]  /*4420*/  SYNCS.PHASECHK.TRANS64.TRYWAIT P1, [R9+URZ+0xd0], R6 ;  /* 0x0000d006090075a7 */ /* 0x000e64000802017f */
[----:B-1----:R-:W-:Y:S05]  /*4430*/  @!P1 BRA `(.L_x_69) ;  /* 0x00000018008c9947 */ /* 0x002fea0003800000 */
.L_x_111:
[----:B-1----:R-:W-:Y:S01]  /*4440*/  PRMT R6, R12, 0x9910, RZ ;  /* 0x000099100c067816 */ /* 0x002fe200000000ff */
[----:B0-----:R0:W-:Y:S03]  /*4450*/  @!P2 SYNCS.ARRIVE.TRANS64 RZ, [R9+URZ], R7 ;  /* 0x0000000709ffa9a7 */ /* 0x0011e6000800003f */
[----:B------:R-:W-:-:S13]  /*4460*/  ISETP.NE.AND P1, PT, R6, 0x2, PT ;  /* 0x000000020600780c */ /* 0x000fda0003f25270 */
[----:B0-----:R-:W-:Y:S05]  /*4470*/  @P1 BRA `(.L_x_70) ;  /* 0x0000000000041947 */ /* 0x001fea0003800000 */
[----:B------:R-:W-:Y:S01]  /*4480*/  BPT.TRAP 0x1 ;  /* 0x000000040000795c */ /* 0x000fe20000300000 */
.L_x_70:
[----:B------:R-:W-:Y:S05]  /*4490*/  @P0 BRA `(.L_x_71) ;  /* 0x0000000000040947 */ /* 0x000fea0003800000 */
[----:B------:R-:W-:Y:S01]  /*44a0*/  BPT.TRAP 0x1 ;  /* 0x000000040000795c */ /* 0x000fe20000300000 */
.L_x_71:
[--C-:B------:R-:W-:Y:S01]  /*44b0*/  IMAD R6, R5, 0x2000, R14.reuse ;  /* 0x0000200005067824 */ /* 0x100fe200078e020e */
[----:B------:R-:W-:Y:S01]  /*44c0*/  R2UR UR9, R9 ;  /* 0x00000000090972ca */ /* 0x000fe200000e0000 */
[----:B------:R-:W-:Y:S01]  /*44d0*/  IMAD R14, R5, 0x200, R14 ;  /* 0x00000200050e7824 */ /* 0x000fe200078e020e */
[----:B------:R-:W-:Y:S01]  /*44e0*/  UIADD3 UR4, UP0, UR20, 0xf0, URZ ;  /* 0x000000f014047890 */ /* 0x000fe2000ff1e03f */
[----:B------:R-:W-:Y:S01]  /*44f0*/  VIADD R3, R3, 0xffffffff ;  /* 0xffffffff03037836 */ /* 0x000fe20000000000 */
[----:B------:R-:W-:Y:S01]  /*4500*/  R2UR UR5, R6 ;  /* 0x00000000060572ca */ /* 0x000fe200000e0000 */
[----:B------:R-:W-:Y:S01]  /*4510*/  UIADD3 UR22, UP1, UR20, 0x1f0, URZ ;  /* 0x000001f014167890 */ /* 0x000fe2000ff3e03f */
[----:B------:R-:W-:Y:S01]  /*4520*/  R2UR UR8, R14 ;  /* 0x000000000e0872ca */ /* 0x000fe200000e0000 */
[----:B------:R-:W-:Y:S01]  /*4530*/  VIADD R5, R5, 0x1 ;  /* 0x0000000105057836 */ /* 0x000fe20000000000 */
[----:B------:R-:W-:Y:S01]  /*4540*/  R2UR UR11, R20 ;  /* 0x00000000140b72ca */ /* 0x000fe200000e0000 */
[----:B------:R-:W-:Y:S01]  /*4550*/  UIADD3.X UR23, URZ, UR21, URZ, UP1, !UPT ;  /* 0x000000153f177290 */ /* 0x000fe20008ffe43f */
[----:B------:R-:W-:Y:S01]  /*4560*/  R2UR UR10, R15 ;  /* 0x000000000f0a72ca */ /* 0x000fe200000e0000 */
[----:B------:R-:W-:Y:S01]  /*4570*/  UMOV UR6, 0x0 ;  /* 0x0000000000067882 */ /* 0x000fe20000000000 */
[----:B------:R-:W-:Y:S01]  /*4580*/  R2UR UR12, R8 ;  /* 0x00000000080c72ca */ /* 0x000fe200000e0000 */
[----:B------:R-:W-:Y:S01]  /*4590*/  UMOV UR7, 0x10000000 ;  /* 0x1000000000077882 */ /* 0x000fe20000000000 */
[----:B------:R-:W-:Y:S01]  /*45a0*/  R2UR UR18, R21 ;  /* 0x00000000151272ca */ /* 0x000fe200000e0000 */
[----:B------:R-:W-:Y:S01]  /*45b0*/  VIADD R15, R15, 0x10 ;  /* 0x000000100f0f7836 */ /* 0x000fe20000000000 */
[----:B------:R-:W-:Y:S01]  /*45c0*/  ISETP.GT.AND P3, PT, R3, 0x1, PT ;  /* 0x000000010300780c */ /* 0x000fe20003f64270 */
[----:B------:R-:W-:Y:S01]  /*45d0*/  UIADD3 UR13, UR5, 0x280, URZ ;  /* 0x00000280050d7890 */ /* 0x000fe2000fffe03f */
[----:B------:R-:W-:Y:S01]  /*45e0*/  ISETP.NE.AND P1, PT, R5, 0x1a, PT ;  /* 0x0000001a0500780c */ /* 0x000fe20003f25270 */
[----:B------:R-:W-:-:S02]  /*45f0*/  UIADD3.X UR5, URZ, UR21, URZ, UP0, !UPT ;  /* 0x000000153f057290 */ /* 0x000fc400087fe43f */
[----:B------:R-:W-:Y:S01]  /*4600*/  UIADD3 UR14, UR8, 0x34280, URZ ;  /* 0x00034280080e7890 */ /* 0x000fe2000fffe03f */
[----:B------:R-:W-:Y:S02]  /*4610*/  SEL R7, RZ, 0x1, P1 ;  /* 0x00000001ff077807 */ /* 0x000fe40000800000 */
[----:B------:R-:W-:Y:S01]  /*4620*/  UMOV UR8, UR13 ;  /* 0x0000000d00087c82 */ /* 0x000fe20008000000 */
[----:B------:R-:W-:Y:S02]  /*4630*/  SEL R5, R5, RZ, P1 ;  /* 0x000000ff05057207 */ /* 0x000fe40000800000 */
[----:B------:R-:W-:Y:S01]  /*4640*/  LOP3.LUT R4, R4, R7, RZ, 0x3c, !PT ;  /* 0x0000000704047212 */ /* 0x000fe200078e3cff */
[----:B------:R0:W-:Y:S02]  /*4650*/  UTMALDG.3D [UR8], [UR4], desc[UR6] ;  /* 0x00000608040075b4 */ /* 0x0001e40008011000 */
[----:B0-----:R-:W-:Y:S01]  /*4660*/  UMOV UR8, UR14 ;  /* 0x0000000e00087c82 */ /* 0x001fe20008000000 */
[----:B------:R-:W-:-:S02]  /*4670*/  UMOV UR11, UR18 ;  /* 0x00000012000b7c82 */ /* 0x000fc40008000000 */
[----:B------:R0:W-:Y:S02]  /*4680*/  UTMALDG.3D [UR8], [UR22], desc[UR6] ;  /* 0x00000608160075b4 */ /* 0x0001e40008011000 */
[----:B0-----:R-:W-:Y:S05]  /*4690*/  @P3 BRA `(.L_x_72) ;  /* 0xfffffffc00483947 */ /* 0x001fea000383ffff */
.L_x_68:
[----:B------:R-:W-:Y:S05]  /*46a0*/  BSYNC B1 ;  /* 0x0000000000017941 */ /* 0x000fea0003800000 */
.L_x_67:
[----:B------:R-:W-:Y:S01]  /*46b0*/  LOP3.LUT P3, RZ, R19, 0xff, RZ, 0xc0, !PT ;  /* 0x000000ff13ff7812 */ /* 0x000fe2000786c0ff */
[----:B------:R-:W-:Y:S01]  /*46c0*/  IMAD.IADD R6, R10, 0x1, R13 ;  /* 0x000000010a067824 */ /* 0x000fe200078e020d */
[----:B------:R-:W-:Y:S01]  /*46d0*/  IADD3 R2, P4, R2, UR36, RZ ;  /* 0x0000002402027c10 */ /* 0x000fe2000ff9e0ff */
[----:B------:R-:W-:Y:S01]  /*46e0*/  ULDC.64 UR4, c[0x0][0x650] ;  /* 0x0001940000047ab9 */ /* 0x000fe20000000a00 */
[----:B------:R-:W-:Y:S01]  /*46f0*/  BSSY B1, `(.L_x_73) ;  /* 0x000006b000017945 */ /* 0x000fe20003800000 */
[----:B------:R-:W-:Y:S01]  /*4700*/  IMAD.MOV.U32 R20, RZ, RZ, -0x1 ;  /* 0xffffffffff147424 */ /* 0x000fe200078e00ff */
[----:B------:R-:W-:Y:S01]  /*4710*/  ISETP.GT.U32.AND P1, PT, R6, 0x19, PT ;  /* 0x000000190600780c */ /* 0x000fe20003f24070 */
[----:B------:R-:W-:Y:S01]  /*4720*/  IMAD.MOV.U32 R21, RZ, RZ, -0x1 ;  /* 0xffffffffff157424 */ /* 0x000fe200078e00ff */
[----:B------:R-:W-:Y:S01]  /*4730*/  IADD3.X R17, R17, UR42, RZ, P4, !PT ;  /* 0x0000002a11117c10 */ /* 0x000fe2000a7fe4ff */
[----:B------:R-:W-:Y:S01]  /*4740*/  IMAD.MOV.U32 R8, RZ, RZ, -0x1 ;  /* 0xffffffffff087424 */ /* 0x000fe200078e00ff */
[----:B------:R-:W-:-:S02]  /*4750*/  ISETP.LT.U32.AND P1, PT, R10, 0x1a, P1 ;  /* 0x0000001a0a00780c */ /* 0x000fc40000f21070 */
[----:B------:R-:W-:Y:S01]  /*4760*/  PRMT R19, RZ, 0x7610, R19 ;  /* 0x00007610ff137816 */ /* 0x000fe20000000013 */
[----:B------:R-:W0:Y:S01]  /*4770*/  @P3 S2R R4, SR_CgaCtaId ;  /* 0x0000000000043919 */ /* 0x000e220000008800 */
[----:B------:R-:W-:-:S04]  /*4780*/  @P3 MOV R3, 0x400 ;  /* 0x0000040000033802 */ /* 0x000fc80000000f00 */
[----:B0-----:R-:W-:Y:S01]  /*4790*/  @P3 LEA R3, R4, R3, 0x18 ;  /* 0x0000000304033211 */ /* 0x001fe200078ec0ff */
[----:B------:R-:W-:-:S03]  /*47a0*/  IMAD.WIDE.U32 R4, R6, 0x4ec4ec4f, RZ ;  /* 0x4ec4ec4f06047825 */ /* 0x000fc600078e00ff */
[----:B------:R0:W-:Y:S01]  /*47b0*/  @P3 SYNCS.ARRIVE.TRANS64.A1T0 RZ, [R3+URZ+0x1b8], RZ ;  /* 0x0001b8ff03ff39a7 */ /* 0x0001e2000810003f */
[----:B------:R-:W-:Y:S02]  /*47c0*/  ISETP.GE.U32.AND P3, PT, R10, 0x1a, PT ;  /* 0x0000001a0a00780c */ /* 0x000fe40003f66070 */
[----:B------:R-:W-:Y:S02]  /*47d0*/  SHF.R.U32.HI R5, RZ, 0x3, R5 ;  /* 0x00000003ff057819 */ /* 0x000fe40000011605 */
[----:B0-----:R-:W-:-:S03]  /*47e0*/  SEL R3, RZ, 0x1, !P1 ;  /* 0x00000001ff037807 */ /* 0x001fc60004800000 */
[----:B------:R-:W-:Y:S01]  /*47f0*/  IMAD R13, R5, -0x1a, R6 ;  /* 0xffffffe6050d7824 */ /* 0x000fe200078e0206 */
[----:B------:R-:W-:Y:S02]  /*4800*/  ISETP.GE.U32.AND P1, PT, R2, UR4, PT ;  /* 0x0000000402007c0c */ /* 0x000fe4000bf26070 */
[----:B------:R-:W-:Y:S02]  /*4810*/  LOP3.LUT R0, R0, R3, RZ, 0x3c, !PT ;  /* 0x0000000300007212 */ /* 0x000fe400078e3cff */
[----:B------:R-:W-:Y:S02]  /*4820*/  ISETP.GE.U32.AND.EX P1, PT, R17, UR5, PT, P1 ;  /* 0x0000000511007c0c */ /* 0x000fe4000bf26110 */
[----:B------:R-:W-:Y:S02]  /*4830*/  @P3 LOP3.LUT R0, R0, 0x1, R5, 0x78, !PT ;  /* 0x0000000100003812 */ /* 0x000fe400078e7805 */
[----:B------:R-:W-:-:S09]  /*4840*/  PRMT R3, RZ, 0x7610, R3 ;  /* 0x00007610ff037816 */ /* 0x000fd20000000003 */
[----:B------:R-:W-:Y:S05]  /*4850*/  @P1 BRA `(.L_x_74) ;  /* 0x0000000400501947 */ /* 0x000fea0003800000 */
[----:B------:R-:W-:Y:S01]  /*4860*/  ULDC.64 UR4, c[0x0][0x628] ;  /* 0x00018a0000047ab9 */ /* 0x000fe20000000a00 */
[----:B------:R-:W0:Y:S01]  /*4870*/  S2R R15, SR_CTAID.X ;  /* 0x00000000000f7919 */ /* 0x000e220000002500 */
[----:B------:R-:W-:Y:S01]  /*4880*/  ISETP.NE.U32.AND P1, PT, RZ, UR4, PT ;  /* 0x00000004ff007c0c */ /* 0x000fe2000bf25070 */
[----:B------:R-:W-:Y:S01]  /*4890*/  ULDC UR7, c[0x0][0x630] ;  /* 0x00018c0000077ab9 */ /* 0x000fe20000000800 */
[----:B------:R-:W-:Y:S01]  /*48a0*/  IMAD.MOV.U32 R4, RZ, RZ, R2 ;  /* 0x000000ffff047224 */ /* 0x000fe200078e0002 */
[----:B------:R-:W1:Y:S01]  /*48b0*/  S2R R14, SR_CTAID.Y ;  /* 0x00000000000e7919 */ /* 0x000e620000002600 */
[----:B------:R-:W-:Y:S01]  /*48c0*/  ISETP.NE.AND.EX P1, PT, RZ, UR5, PT, P1 ;  /* 0x00000005ff007c0c */ /* 0x000fe2000bf25310 */
[----:B------:R-:W-:-:S12]  /*48d0*/  IMAD.MOV.U32 R5, RZ, RZ, R17 ;  /* 0x000000ffff057224 */ /* 0x000fd800078e0011 */
[----:B------:R-:W-:Y:S05]  /*48e0*/  @!P1 BRA `(.L_x_75) ;  /* 0x0000000000289947 */ /* 0x000fea0003800000 */
[----:B------:R-:W-:Y:S02]  /*48f0*/  ULDC UR6, c[0x0][0x634] ;  /* 0x00018d0000067ab9 */ /* 0x000fe40000000800 */
[----:B------:R-:W-:-:S05]  /*4900*/  IADD3 R9, P1, R2, UR6, RZ ;  /* 0x0000000602097c10 */ /* 0x000fca000ff3e0ff */
[----:B------:R-:W-:-:S04]  /*4910*/  IMAD.X R3, RZ, RZ, R17, P1 ;  /* 0x000000ffff037224 */ /* 0x000fc800008e0611 */
[----:B------:R-:W-:-:S04]  /*4920*/  IMAD.WIDE.U32 R6, R3, UR4, RZ ;  /* 0x0000000403067c25 */ /* 0x000fc8000f8e00ff */
[----:B------:R-:W-:-:S04]  /*4930*/  IMAD.WIDE.U32 R6, P1, R9, UR5, R6 ;  /* 0x0000000509067c25 */ /* 0x000fc8000f820006 */
[----:B------:R-:W-:-:S04]  /*4940*/  IMAD.WIDE.U32 R8, R9, UR4, RZ ;  /* 0x0000000409087c25 */ /* 0x000fc8000f8e00ff */
[----:B------:R-:W-:Y:S01]  /*4950*/  IMAD.X R5, RZ, RZ, RZ, P1 ;  /* 0x000000ffff057224 */ /* 0x000fe200008e06ff */
[----:B------:R-:W-:Y:S01]  /*4960*/  IADD3 RZ, P1, R9, R6, RZ ;  /* 0x0000000609ff7210 */ /* 0x000fe20007f3e0ff */
[----:B------:R-:W-:-:S04]  /*4970*/  IMAD.MOV.U32 R4, RZ, RZ, R7 ;  /* 0x000000ffff047224 */ /* 0x000fc800078e0007 */
[----:B------:R-:W-:-:S08]  /*4980*/  IMAD.WIDE.U32.X R4, R3, UR5, R4, P1 ;  /* 0x0000000503047c25 */ /* 0x000fd000088e0404 */
.L_x_75:
[--C-:B------:R-:W-:Y:S01]  /*4990*/  SHF.R.U64 R8, R4, UR7, R5.reuse ;  /* 0x0000000704087c19 */ /* 0x100fe20008001205 */
[----:B------:R-:W-:Y:S01]  /*49a0*/  ULDC.64 UR4, c[0x0][0x620] ;  /* 0x0001880000047ab9 */ /* 0x000fe20000000a00 */
[----:B------:R-:W-:Y:S01]  /*49b0*/  SHF.R.U32.HI R3, RZ, UR7, R5 ;  /* 0x00000007ff037c19 */ /* 0x000fe20008011605 */
[----:B------:R-:W-:Y:S01]  /*49c0*/  ULDC.64 UR8, c[0x0][0x640] ;  /* 0x0001900000087ab9 */ /* 0x000fe20000000a00 */
[----:B------:R-:W-:Y:S01]  /*49d0*/  IADD3 R7, P1, RZ, -R8, RZ ;  /* 0x80000008ff077210 */ /* 0x000fe20007f3e0ff */
[----:B------:R-:W2:Y:S01]  /*49e0*/  LDC R21, c[0x0][0x148] ;  /* 0x00005200ff157b82 */ /* 0x000ea20000000800 */
[----:B0-----:R-:W-:Y:S01]  /*49f0*/  I2FP.F32.U32 R9, R15 ;  /* 0x0000000f00097245 */ /* 0x001fe20000201000 */
[----:B------:R-:W-:Y:S02]  /*4a00*/  ULDC UR6, c[0x0][0x608] ;  /* 0x0001820000067ab9 */ /* 0x000fe40000000800 */
[----:B------:R-:W-:Y:S01]  /*4a10*/  IMAD.X R3, RZ, RZ, ~R3, P1 ;  /* 0x000000ffff037224 */ /* 0x000fe200008e0e03 */
[----:B------:R-:W-:-:S03]  /*4a20*/  ISETP.NE.U32.AND P1, PT, RZ, UR8, PT ;  /* 0x00000008ff007c0c */ /* 0x000fc6000bf25070 */
[----:B------:R-:W-:Y:S01]  /*4a30*/  IMAD R6, R3, UR4, RZ ;  /* 0x0000000403067c24 */ /* 0x000fe2000f8e02ff */
[----:B------:R-:W-:Y:S01]  /*4a40*/  ISETP.NE.AND.EX P1, PT, RZ, UR9, PT, P1 ;  /* 0x00000009ff007c0c */ /* 0x000fe2000bf25310 */
[----:B------:R-:W-:Y:S02]  /*4a50*/  IMAD.MOV.U32 R3, RZ, RZ, R17 ;  /* 0x000000ffff037224 */ /* 0x000fe400078e0011 */
[----:B------:R-:W-:Y:S01]  /*4a60*/  IMAD.WIDE.U32 R4, R7, UR4, R2 ;  /* 0x0000000407047c25 */ /* 0x000fe2000f8e0002 */
[----:B------:R-:W-:-:S03]  /*4a70*/  ULDC UR4, c[0x0][0x150] ;  /* 0x0000540000047ab9 */ /* 0x000fc60000000800 */
[----:B------:R-:W-:Y:S01]  /*4a80*/  FMUL R9, R9, UR4 ;  /* 0x0000000409097c20 */ /* 0x000fe20008400000 */
[----:B------:R-:W-:Y:S01]  /*4a90*/  IMAD R3, R7, UR5, R6 ;  /* 0x0000000507037c24 */ /* 0x000fe2000f8e0206 */
[----:B------:R-:W-:Y:S01]  /*4aa0*/  ULDC UR4, c[0x0][0x618] ;  /* 0x0001860000047ab9 */ /* 0x000fe20000000800 */
[----:B------:R-:W0:Y:S01]  /*4ab0*/  LDC R6, c[0x0][0x144] ;  /* 0x00005100ff067b82 */ /* 0x000e220000000800 */
[----:B------:R-:W-:Y:S01]  /*4ac0*/  ULDC UR5, c[0x0][0x154] ;  /* 0x0000550000057ab9 */ /* 0x000fe20000000800 */
[----:B------:R-:W-:Y:S01]  /*4ad0*/  IMAD.IADD R5, R5, 0x1, R3 ;  /* 0x0000000105057824 */ /* 0x000fe200078e0203 */
[----:B------:R-:W3:Y:S04]  /*4ae0*/  F2I.U32.TRUNC.NTZ R9, R9 ;  /* 0x0000000900097305 */ /* 0x000ee8000020f000 */
[----:B------:R-:W-:-:S02]  /*4af0*/  SHF.R.U64 R3, R4, UR4, R5 ;  /* 0x0000000404037c19 */ /* 0x000fc40008001205 */
[----:B-1----:R-:W-:-:S05]  /*4b00*/  I2FP.F32.U32 R4, R14 ;  /* 0x0000000e00047245 */ /* 0x002fca0000201000 */
[----:B------:R-:W-:Y:S01]  /*4b10*/  FMUL R22, R4, UR5 ;  /* 0x0000000504167c20 */ /* 0x000fe20008400000 */
[----:B------:R-:W-:Y:S01]  /*4b20*/  SHF.R.U32.HI R4, RZ, UR4, R5 ;  /* 0x00000004ff047c19 */ /* 0x000fe20008011605 */
[----:B------:R-:W-:-:S03]  /*4b30*/  ULDC UR4, c[0x0][0x658] ;  /* 0x0001960000047ab9 */ /* 0x000fc60000000800 */
[--C-:B------:R-:W-:Y:S01]  /*4b40*/  SHF.R.U64 R20, R3, UR6, R4.reuse ;  /* 0x0000000603147c19 */ /* 0x100fe20008001204 */
[----:B------:R-:W1:Y:S01]  /*4b50*/  F2I.U32.TRUNC.NTZ R22, R22 ;  /* 0x0000001600167305 */ /* 0x000e62000020f000 */
[----:B------:R-:W-:Y:S01]  /*4b60*/  SHF.R.U32.HI R5, RZ, UR6, R4 ;  /* 0x00000006ff057c19 */ /* 0x000fe20008011604 */
[----:B---3--:R-:W-:-:S03]  /*4b70*/  IMAD.MOV R4, RZ, RZ, -R9 ;  /* 0x000000ffff047224 */ /* 0x008fc600078e0a09 */
[----:B------:R-:W-:Y:S01]  /*4b80*/  SHF.R.U64 R9, R20, UR4, R5 ;  /* 0x0000000414097c19 */ /* 0x000fe20008001205 */
[----:B0-----:R-:W-:Y:S01]  /*4b90*/  IMAD R15, R6, R4, R15 ;  /* 0x00000004060f7224 */ /* 0x001fe200078e020f */
[----:B------:R-:W-:-:S03]  /*4ba0*/  SHF.R.U32.HI R23, RZ, UR4, R5 ;  /* 0x00000004ff177c19 */ /* 0x000fc60008011605 */
[----:B------:R-:W-:Y:S02]  /*4bb0*/  IMAD.MOV.U32 R4, RZ, RZ, R9 ;  /* 0x000000ffff047224 */ /* 0x000fe400078e0009 */
[----:B------:R-:W-:Y:S01]  /*4bc0*/  IMAD.MOV.U32 R5, RZ, RZ, R23 ;  /* 0x000000ffff057224 */ /* 0x000fe200078e0017 */
[----:B-12---:R-:W-:Y:S06]  /*4bd0*/  @!P1 BRA `(.L_x_76) ;  /* 0x0000000000289947 */ /* 0x006fec0003800000 */
[----:B------:R-:W-:Y:S02]  /*4be0*/  ULDC UR4, c[0x0][0x64c] ;  /* 0x0001930000047ab9 */ /* 0x000fe40000000800 */
[----:B------:R-:W-:-:S05]  /*4bf0*/  IADD3 R5, P1, R9, UR4, RZ ;  /* 0x0000000409057c10 */ /* 0x000fca000ff3e0ff */
[----:B------:R-:W-:-:S04]  /*4c00*/  IMAD.X R23, RZ, RZ, R23, P1 ;  /* 0x000000ffff177224 */ /* 0x000fc800008e0617 */
[----:B------:R-:W-:-:S04]  /*4c10*/  IMAD.WIDE.U32 R6, R23, UR8, RZ ;  /* 0x0000000817067c25 */ /* 0x000fc8000f8e00ff */
[----:B------:R-:W-:-:S04]  /*4c20*/  IMAD.WIDE.U32 R6, P1, R5, UR9, R6 ;  /* 0x0000000905067c25 */ /* 0x000fc8000f820006 */
[----:B------:R-:W-:-:S04]  /*4c30*/  IMAD.WIDE.U32 R4, R5, UR8, RZ ;  /* 0x0000000805047c25 */ /* 0x000fc8000f8e00ff */
[----:B------:R-:W-:Y:S01]  /*4c40*/  IMAD.MOV.U32 R4, RZ, RZ, R7 ;  /* 0x000000ffff047224 */ /* 0x000fe200078e0007 */
[----:B------:R-:W-:Y:S01]  /*4c50*/  IADD3 RZ, P3, R5, R6, RZ ;  /* 0x0000000605ff7210 */ /* 0x000fe20007f7e0ff */
[----:B------:R-:W-:-:S04]  /*4c60*/  IMAD.X R5, RZ, RZ, RZ, P1 ;  /* 0x000000ffff057224 */ /* 0x000fc800008e06ff */
[----:B------:R-:W-:-:S08]  /*4c70*/  IMAD.WIDE.U32.X R4, R23, UR9, R4, P3 ;  /* 0x0000000917047c25 */ /* 0x000fd000098e0404 */
.L_x_76:
[----:B------:R-:W-:Y:S01]  /*4c80*/  ISETP.NE.AND P1, PT, R16, 0x1, PT ;  /* 0x000000011000780c */ /* 0x000fe20003f25270 */
[----:B------:R-:W-:Y:S01]  /*4c90*/  ULDC UR4, c[0x0][0x648] ;  /* 0x0001920000047ab9 */ /* 0x000fe20000000800 */
[----:B------:R-:W-:Y:S01]  /*4ca0*/  LOP3.LUT R20, R20, UR16, RZ, 0xc0, !PT ;  /* 0x0000001014147c12 */ /* 0x000fe2000f8ec0ff */
[----:B------:R-:W-:Y:S01]  /*4cb0*/  IMAD.MOV R22, RZ, RZ, -R22 ;  /* 0x000000ffff167224 */ /* 0x000fe200078e0a16 */
[----:B------:R-:W-:Y:S01]  /*4cc0*/  SHF.R.U64 R5, R4, UR4, R5 ;  /* 0x0000000404057c19 */ /* 0x000fe20008001205 */
[----:B------:R-:W-:Y:S01]  /*4cd0*/  ULDC UR4, c[0x0][0x638] ;  /* 0x00018e0000047ab9 */ /* 0x000fe20000000800 */
[----:B------:R-:W-:Y:S01]  /*4ce0*/  LOP3.LUT R6, R3, UR15, RZ, 0xc0, !PT ;  /* 0x0000000f03067c12 */ /* 0x000fe2000f8ec0ff */
[----:B------:R-:W-:Y:S01]  /*4cf0*/  ULDC UR5, c[0x0][0x610] ;  /* 0x0001840000057ab9 */ /* 0x000fe20000000800 */
[----:B------:R-:W-:Y:S02]  /*4d00*/  IMAD.MOV.U32 R3, RZ, RZ, 0x1 ;  /* 0x00000001ff037424 */ /* 0x000fe400078e00ff */
[----:B------:R-:W-:-:S02]  /*4d10*/  IMAD.MOV R4, RZ, RZ, -R5 ;  /* 0x000000ffff047224 */ /* 0x000fc400078e0a05 */
[----:B------:R-:W-:Y:S02]  /*4d20*/  IMAD R20, R5, UR17, R20 ;  /* 0x0000001105147c24 */ /* 0x000fe4000f8e0214 */
[----:B------:R-:W-:Y:S02]  /*4d30*/  @P1 IMAD R15, R21, R22, R14 ;  /* 0x00000016150f1224 */ /* 0x000fe400078e020e */
[----:B------:R-:W-:Y:S01]  /*4d40*/  IMAD R9, R4, UR4, R9 ;  /* 0x0000000404097c24 */ /* 0x000fe2000f8e0209 */
[----:B------:R-:W-:Y:S01]  /*4d50*/  ULDC UR4, c[0x0][0x600] ;  /* 0x0001800000047ab9 */ /* 0x000fe20000000800 */
[----:B------:R-:W-:Y:S02]  /*4d60*/  IMAD R15, R20, UR5, R15 ;  /* 0x00000005140f7c24 */ /* 0x000fe4000f8e020f */
[----:B------:R-:W-:-:S05]  /*4d70*/  IMAD R20, R9, UR4, R6 ;  /* 0x0000000409147c24 */ /* 0x000fca000f8e0206 */
[----:B------:R-:W-:Y:S02]  /*4d80*/  SEL R21, R20, R15, !P1 ;  /* 0x0000000f14157207 */ /* 0x000fe40004800000 */
[----:B------:R-:W-:-:S07]  /*4d90*/  SEL R20, R15, R20, !P1 ;  /* 0x000000140f147207 */ /* 0x000fce0004800000 */
.L_x_74:
[----:B------:R-:W-:Y:S05]  /*4da0*/  BSYNC B1 ;  /* 0x0000000000017941 */ /* 0x000fea0003800000 */
.L_x_73:
[----:B------:R-:W-:-:S13]  /*4db0*/  LOP3.LUT P1, RZ, R3, 0xff, RZ, 0xc0, !PT ;  /* 0x000000ff03ff7812 */ /* 0x000fda000782c0ff */
[----:B------:R-:W-:Y:S05]  /*4dc0*/  @P1 BRA `(.L_x_77) ;  /* 0xfffffff400481947 */ /* 0x000fea000383ffff */
[----:B------:R-:W-:Y:S05]  /*4dd0*/  BSYNC B0 ;  /* 0x0000000000007941 */ /* 0x000fea0003800000 */
.L_x_65:
[----:B------:R-:W-:-:S03]  /*4de0*/  UMOV UR4, 0xffffffff ;  /* 0xffffffff00047882 */ /* 0x000fc60000000000 */
[----:B------:R-:W-:Y:S05]  /*4df0*/  BRA.DIV UR4, `(.L_x_78) ;  /* 0x0000001204307947 */ /* 0x000fea000b800000 */
[----:B------:R-:W-:-:S13]  /*4e00*/  ELECT P6, URZ, PT ;  /* 0x00000000003f782f */ /* 0x000fda00038c0000 */
.L_x_114:
[----:B------:R-:W-:Y:S04]  /*4e10*/  BSSY B0, `(.L_x_79) ;  /* 0x00000f1000007945 */ /* 0x000fe80003800000 */
[----:B------:R-:W-:Y:S05]  /*4e20*/  @!P6 BRA `(.L_x_80) ;  /* 0x0000000c00bce947 */ /* 0x000fea0003800000 */
[----:B------:R-:W-:-:S04]  /*4e30*/  LOP3.LUT R18, R18, 0x2, RZ, 0xfc, !PT ;  /* 0x0000000212127812 */ /* 0x000fc800078efcff */
[----:B------:R-:W-:-:S13]  /*4e40*/  ISETP.NE.AND P0, PT, R18, 0x3, PT ;  /* 0x000000031200780c */ /* 0x000fda0003f05270 */
[----:B------:R-:W-:Y:S05]  /*4e50*/  @!P0 BRA `(.L_x_81) ;  /* 0x0000000000048947 */ /* 0x000fea0003800000 */
[----:B------:R-:W-:Y:S01]  /*4e60*/  BPT.TRAP 0x1 ;  /* 0x000000040000795c */ /* 0x000fe20000300000 */
.L_x_81:
[----:B------:R-:W0:Y:S01]  /*4e70*/  S2R R3, SR_CgaCtaId ;  /* 0x0000000000037919 */ /* 0x000e220000008800 */
[----:B------:R-:W-:Y:S02]  /*4e80*/  MOV R2, 0x400 ;  /* 0x0000040000027802 */ /* 0x000fe40000000f00 */
[----:B------:R-:W-:Y:S02]  /*4e90*/  SHF.L.U32 R4, R0, 0x1f, RZ ;  /* 0x0000001f00047819 */ /* 0x000fe400000006ff */
[----:B0-----:R-:W-:-:S05]  /*4ea0*/  LEA R2, R3, R2, 0x18 ;  /* 0x0000000203027211 */ /* 0x001fca00078ec0ff */
[----:B------:R-:W-:-:S04]  /*4eb0*/  VIADD R2, R2, 0xd0 ;  /* 0x000000d002027836 */ /* 0x000fc80000000000 */
[C---:B------:R-:W-:Y:S02]  /*4ec0*/  IMAD R7, R13.reuse, 0x8, R2 ;  /* 0x000000080d077824 */ /* 0x040fe400078e0202 */
[----:B------:R-:W-:Y:S02]  /*4ed0*/  VIADD R13, R13, 0x1 ;  /* 0x000000010d0d7836 */ /* 0x000fe40000000000 */
[----:B------:R-:W0:Y:S03]  /*4ee0*/  SYNCS.PHASECHK.TRANS64.TRYWAIT P0, [R7+URZ], R4 ;  /* 0x00000004070075a7 */ /* 0x000e26000800017f */
[----:B------:R-:W-:-:S04]  /*4ef0*/  ISETP.NE.AND P1, PT, R13, 0x1a, PT ;  /* 0x0000001a0d00780c */ /* 0x000fc80003f25270 */
[----:B------:R-:W-:Y:S02]  /*4f00*/  SEL R3, RZ, 0x1, P1 ;  /* 0x00000001ff037807 */ /* 0x000fe40000800000 */
[----:B------:R-:W-:Y:S02]  /*4f10*/  SEL R13, R13, RZ, P1 ;  /* 0x000000ff0d0d7207 */ /* 0x000fe40000800000 */
[----:B------:R-:W-:-:S03]  /*4f20*/  LOP3.LUT R6, R0, R3, RZ, 0x3c, !PT ;  /* 0x0000000300067212 */ /* 0x000fc600078e3cff */
[----:B------:R-:W-:Y:S01]  /*4f30*/  IMAD R8, R13, 0x8, R2 ;  /* 0x000000080d087824 */ /* 0x000fe200078e0202 */
[----:B------:R-:W-:Y:S01]  /*4f40*/  SHF.L.U32 R5, R6, 0x1f, RZ ;  /* 0x0000001f06057819 */ /* 0x000fe200000006ff */
[----:B0-----:R-:W-:Y:S06]  /*4f50*/  @!P0 BRA `(.L_x_82) ;  /* 0x0000000c00f88947 */ /* 0x001fec0003800000 */
.L_x_115:
[----:B------:R-:W1:Y:S01]  /*4f60*/  SYNCS.PHASECHK.TRANS64.TRYWAIT P0, [R8+URZ], R5 ;  /* 0x00000005080075a7 */ /* 0x000e62000800017f */
[----:B------:R-:W-:-:S05]  /*4f70*/  VIADD R0, R13, 0x1 ;  /* 0x000000010d007836 */ /* 0x000fca0000000000 */
[----:B------:R-:W-:-:S04]  /*4f80*/  ISETP.NE.AND P1, PT, R0, 0x1a, PT ;  /* 0x0000001a0000780c */ /* 0x000fc80003f25270 */
[----:B------:R-:W-:Y:S02]  /*4f90*/  SEL R3, RZ, 0x1, P1 ;  /* 0x00000001ff037807 */ /* 0x000fe40000800000 */
[----:B0-----:R-:W-:Y:S02]  /*4fa0*/  SEL R7, R0, RZ, P1 ;  /* 0x000000ff00077207 */ /* 0x001fe40000800000 */
[----:B------:R-:W-:-:S03]  /*4fb0*/  LOP3.LUT R6, R6, R3, RZ, 0x3c, !PT ;  /* 0x0000000306067212 */ /* 0x000fc600078e3cff */
[----:B------:R-:W-:Y:S01]  /*4fc0*/  IMAD R9, R7, 0x8, R2 ;  /* 0x0000000807097824 */ /* 0x000fe200078e0202 */
[----:B------:R-:W-:Y:S01]  /*4fd0*/  SHF.L.U32 R4, R6, 0x1f, RZ ;  /* 0x0000001f06047819 */ /* 0x000fe200000006ff */
[----:B-1----:R-:W-:Y:S06]  /*4fe0*/  @!P0 BRA `(.L_x_83) ;  /* 0x0000000c00e88947 */ /* 0x002fec0003800000 */
.L_x_116:
[----:B------:R-:W1:Y:S01]  /*4ff0*/  SYNCS.PHASECHK.TRANS64.TRYWAIT P0, [R9+URZ], R4 ;  /* 0x00000004090075a7 */ /* 0x000e62000800017f */
[----:B------:R-:W-:-:S05]  /*5000*/  VIADD R0, R7, 0x1 ;  /* 0x0000000107007836 */ /* 0x000fca0000000000 */
[----:B------:R-:W-:-:S04]  /*5010*/  ISETP.NE.AND P1, PT, R0, 0x1a, PT ;  /* 0x0000001a0000780c */ /* 0x000fc80003f25270 */
[----:B------:R-:W-:Y:S02]  /*5020*/  SEL R3, RZ, 0x1, P1 ;  /* 0x00000001ff037807 */ /* 0x000fe40000800000 */
[----:B------:R-:W-:Y:S02]  /*5030*/  SEL R7, R0, RZ, P1 ;  /* 0x000000ff00077207 */ /* 0x000fe40000800000 */
[----:B------:R-:W-:-:S03]  /*5040*/  LOP3.LUT R6, R6, R3, RZ, 0x3c, !PT ;  /* 0x0000000306067212 */ /* 0x000fc600078e3cff */
[----:B0-----:R-:W-:Y:S01]  /*5050*/  IMAD R8, R7, 0x8, R2 ;  /* 0x0000000807087824 */ /* 0x001fe200078e0202 */
[----:B------:R-:W-:Y:S01]  /*5060*/  SHF.L.U32 R5, R6, 0x1f, RZ ;  /* 0x0000001f06057819 */ /* 0x000fe200000006ff */
[----:B-1----:R-:W-:Y:S06]  /*5070*/  @!P0 BRA `(.L_x_84) ;  /* 0x0000000c00d88947 */ /* 0x002fec0003800000 */
.L_x_117:
        /* <DEDUP_REMOVED lines=9> */
.L_x_118:
        /* <DEDUP_REMOVED lines=9> */
.L_x_119:
        /* <DEDUP_REMOVED lines=9> */
.L_x_120:
        /* <DEDUP_REMOVED lines=9> */
.L_x_121:
        /* <DEDUP_REMOVED lines=9> */
.L_x_122:
        /* <DEDUP_REMOVED lines=9> */
.L_x_123:
        /* <DEDUP_REMOVED lines=9> */
.L_x_124:
        /* <DEDUP_REMOVED lines=9> */
.L_x_125:
        /* <DEDUP_REMOVED lines=9> */
.L_x_126:
        /* <DEDUP_REMOVED lines=9> */
.L_x_127:
        /* <DEDUP_REMOVED lines=9> */
.L_x_128:
        /* <DEDUP_REMOVED lines=9> */
.L_x_129:
        /* <DEDUP_REMOVED lines=9> */
.L_x_130:
        /* <DEDUP_REMOVED lines=9> */
.L_x_131:
        /* <DEDUP_REMOVED lines=9> */
.L_x_132:
        /* <DEDUP_REMOVED lines=9> */
.L_x_133:
        /* <DEDUP_REMOVED lines=9> */
.L_x_134:
        /* <DEDUP_REMOVED lines=9> */
.L_x_135:
        /* <DEDUP_REMOVED lines=9> */
.L_x_136:
        /* <DEDUP_REMOVED lines=9> */
.L_x_137:
[----:B------:R-:W1:Y:S01]  /*5bc0*/  SYNCS.PHASECHK.TRANS64.TRYWAIT P0, [R8+URZ], R5 ;  /* 0x00000005080075a7 */ /* 0x000e62000800017f */
[----:B------:R-:W-:-:S05]  /*5bd0*/  VIADD R0, R7, 0x1 ;  /* 0x0000000107007836 */ /* 0x000fca0000000000 */
[----:B------:R-:W-:-:S04]  /*5be0*/  ISETP.NE.AND P1, PT, R0, 0x1a, PT ;  /* 0x0000001a0000780c */ /* 0x000fc80003f25270 */
[----:B------:R-:W-:Y:S02]  /*5bf0*/  SEL R3, RZ, 0x1, P1 ;  /* 0x00000001ff037807 */ /* 0x000fe40000800000 */
[----:B------:R-:W-:Y:S02]  /*5c00*/  SEL R7, R0, RZ, P1 ;  /* 0x000000ff00077207 */ /* 0x000fe40000800000 */
[----:B0-----:R-:W-:-:S03]  /*5c10*/  LOP3.LUT R9, R6, R3, RZ, 0x3c, !PT ;  /* 0x0000000306097212 */ /* 0x001fc600078e3cff */
[----:B------:R-:W-:Y:S01]  /*5c20*/  IMAD R11, R7, 0x8, R2 ;  /* 0x00000008070b7824 */ /* 0x000fe200078e0202 */
[----:B------:R-:W-:Y:S01]  /*5c30*/  SHF.L.U32 R6, R9, 0x1f, RZ ;  /* 0x0000001f09067819 */ /* 0x000fe200000006ff */
[----:B-1----:R-:W-:Y:S06]  /*5c40*/  @!P0 BRA `(.L_x_105) ;  /* 0x0000000800888947 */ /* 0x002fec0003800000 */
.L_x_138:
[----:B------:R-:W1:Y:S01]  /*5c50*/  SYNCS.PHASECHK.TRANS64.TRYWAIT P0, [R11+URZ], R6 ;  /* 0x000000060b0075a7 */ /* 0x000e62000800017f */
[----:B------:R-:W-:-:S05]  /*5c60*/  VIADD R0, R7, 0x1 ;  /* 0x0000000107007836 */ /* 0x000fca0000000000 */
[----:B------:R-:W-:-:S04]  /*5c70*/  ISETP.NE.AND P1, PT, R0, 0x1a, PT ;  /* 0x0000001a0000780c */ /* 0x000fc80003f25270 */
[----:B------:R-:W-:Y:S02]  /*5c80*/  SEL R4, RZ, 0x1, P1 ;  /* 0x00000001ff047807 */ /* 0x000fe40000800000 */
[----:B------:R-:W-:Y:S02]  /*5c90*/  SEL R3, R0, RZ, P1 ;  /* 0x000000ff00037207 */ /* 0x000fe40000800000 */
[----:B------:R-:W-:Y:S01]  /*5ca0*/  LOP3.LUT R0, R9, R4, RZ, 0x3c, !PT ;  /* 0x0000000409007212 */ /* 0x000fe200078e3cff */
[----:B-1----:R-:W-:Y:S06]  /*5cb0*/  @!P0 BRA `(.L_x_106) ;  /* 0x0000000800808947 */ /* 0x002fec0003800000 */
.L_x_139:
[----:B------:R-:W-:Y:S01]  /*5cc0*/  IMAD R3, R3, 0x8, R2 ;  /* 0x0000000803037824 */ /* 0x000fe200078e0202 */
[----:B------:R-:W-:-:S07]  /*5cd0*/  SHF.L.U32 R0, R0, 0x1f, RZ ;  /* 0x0000001f00007819 */ /* 0x000fce00000006ff */
.L_x_107:
[----:B--2---:R2:W3:Y:S02]  /*5ce0*/  SYNCS.PHASECHK.TRANS64.TRYWAIT P0, [R3+URZ], R0 ;  /* 0x00000000030075a7 */ /* 0x0044e4000800017f */
[----:B---3--:R-:W-:Y:S05]  /*5cf0*/  @!P0 NANOSLEEP.SYNCS 0x989680 ;  /* 0x009896800000895d */ /* 0x008fea0003900000 */
[----:B------:R-:W3:Y:S02]  /*5d00*/  @!P0 SYNCS.PHASECHK.TRANS64 P0, [R3+URZ], R0 ;  /* 0x00000000030085a7 */ /* 0x000ee4000800007f */
[----:B---3--:R-:W-:Y:S05]  /*5d10*/  @!P0 BRA `(.L_x_107) ;  /* 0xfffffffc00f08947 */ /* 0x008fea000383ffff */
.L_x_80:
[----:B------:R-:W-:Y:S05]  /*5d20*/  BSYNC B0 ;  /* 0x0000000000007941 */ /* 0x000fea0003800000 */
.L_x_79:
[----:B------:R-:W-:Y:S05]  /*5d30*/  EXIT ;  /* 0x000000000000794d */ /* 0x000fea0003800000 */
.L_x_18:
[----:B-1----:R1:W2:Y:S02]  /*5d40*/  SYNCS.PHASECHK.TRANS64.TRYWAIT P1, [R3+URZ], R0 ;  /* 0x00000000030075a7 */ /* 0x0022a4000802017f */
[----:B--2---:R-:W-:Y:S05]  /*5d50*/  @!P1 NANOSLEEP.SYNCS 0x989680 ;  /* 0x009896800000995d */ /* 0x004fea0003900000 */
[----:B------:R-:W2:Y:S02]  /*5d60*/  @!P1 SYNCS.PHASECHK.TRANS64 P1, [R3+URZ], R0 ;  /* 0x00000000030095a7 */ /* 0x000ea4000802007f */
[----:B--2---:R-:W-:Y:S05]  /*5d70*/  @!P1 BRA `(.L_x_18) ;  /* 0xfffffffc00f09947 */ /* 0x004fea000383ffff */
[----:B------:R-:W-:Y:S05]  /*5d80*/  BRA `(.L_x_17) ;  /* 0xffffffb800747947 */ /* 0x000fea000383ffff */
.L_x_23:
[----:B-1----:R-:W-:-:S04]  /*5d90*/  IMAD.U32 R4, RZ, RZ, UR4 ;  /* 0x00000004ff047e24 */ /* 0x002fc8000f8e00ff */
[----:B------:R1:W2:Y:S03]  /*5da0*/  SYNCS.PHASECHK.TRANS64.TRYWAIT P1, [R4+URZ], R3 ;  /* 0x00000003040075a7 */ /* 0x0002a6000802017f */
[----:B--2---:R-:W-:Y:S05]  /*5db0*/  @!P1 NANOSLEEP.SYNCS 0x989680 ;  /* 0x009896800000995d */ /* 0x004fea0003900000 */
[----:B------:R-:W2:Y:S02]  /*5dc0*/  @!P1 SYNCS.PHASECHK.TRANS64 P1, [R4+URZ], R3 ;  /* 0x00000003040095a7 */ /* 0x000ea4000802007f */
[----:B--2---:R-:W-:Y:S05]  /*5dd0*/  @!P1 BRA `(.L_x_23) ;  /* 0xfffffffc00ec9947 */ /* 0x004fea000383ffff */
[----:B------:R-:W-:Y:S05]  /*5de0*/  BRA `(.L_x_22) ;  /* 0xffffffb800fc7947 */ /* 0x000fea000383ffff */
.L_x_66:
[----:B------:R-:W-:Y:S01]  /*5df0*/  BSSY B1, `(.L_x_108) ;  /* 0x0000006000017945 */ /* 0x000fe20003800000 */
[----:B------:R-:W-:-:S07]  /*5e00*/  IMAD.MOV.U32 R15, RZ, RZ, -0x1 ;  /* 0xffffffffff0f7424 */ /* 0x000fce00078e00ff */
[----:B------:R-:W-:Y:S05]  /*5e10*/  WARPSYNC.COLLECTIVE R15, `(.L_x_109) ;  /* 0x000000000f0c7348 */ /* 0x000fea0003c00000 */
[----:B------:R-:W-:Y:S02]  /*5e20*/  ELECT P6, UR62, PT ;  /* 0x00000000003e782f */ /* 0x000fe400038c0000 */
[----:B------:R-:W-:Y:S01]  /*5e30*/  MOV R14, UR62 ;  /* 0x0000003e000e7c02 */ /* 0x000fe20008000f00 */
[----:B------:R-:W-:Y:S10]  /*5e40*/  ENDCOLLECTIVE ;  /* 0x000000000000791b */ /* 0x000ff40003800000 */
.L_x_109:
[----:B------:R-:W-:Y:S05]  /*5e50*/  BSYNC B1 ;  /* 0x0000000000017941 */ /* 0x000fea0003800000 */
.L_x_108:
[----:B------:R-:W-:Y:S05]  /*5e60*/  BRA `(.L_x_110) ;  /* 0xffffffe4002c7947 */ /* 0x000fea000383ffff */
.L_x_69:
[----:B-1----:R1:W2:Y:S02]  /*5e70*/  SYNCS.PHASECHK.TRANS64.TRYWAIT P1, [R9+URZ+0xd0], R6 ;  /* 0x0000d006090075a7 */ /* 0x0022a4000802017f */
[----:B--2---:R-:W-:Y:S05]  /*5e80*/  @!P1 NANOSLEEP.SYNCS 0x989680 ;  /* 0x009896800000995d */ /* 0x004fea0003900000 */
[----:B------:R-:W2:Y:S02]  /*5e90*/  @!P1 SYNCS.PHASECHK.TRANS64 P1, [R9+URZ+0xd0], R6 ;  /* 0x0000d006090095a7 */ /* 0x000ea4000802007f */
[----:B--2---:R-:W-:Y:S05]  /*5ea0*/  @!P1 BRA `(.L_x_69) ;  /* 0xfffffffc00f09947 */ /* 0x004fea000383ffff */
[----:B------:R-:W-:Y:S05]  /*5eb0*/  BRA `(.L_x_111) ;  /* 0xffffffe400607947 */ /* 0x000fea000383ffff */
.L_x_78:
[----:B------:R-:W-:Y:S01]  /*5ec0*/  BSSY B0, `(.L_x_112) ;  /* 0x0000006000007945 */ /* 0x000fe20003800000 */
[----:B------:R-:W-:-:S07]  /*5ed0*/  IMAD.MOV.U32 R15, RZ, RZ, -0x1 ;  /* 0xffffffffff0f7424 */ /* 0x000fce00078e00ff */
[----:B------:R-:W-:Y:S05]  /*5ee0*/  WARPSYNC.COLLECTIVE R15, `(.L_x_113) ;  /* 0x000000000f0c7348 */ /* 0x000fea0003c00000 */
[----:B------:R-:W-:Y:S02]  /*5ef0*/  ELECT P6, UR62, PT ;  /* 0x00000000003e782f */ /* 0x000fe400038c0000 */
[----:B------:R-:W-:Y:S01]  /*5f00*/  MOV R14, UR62 ;  /* 0x0000003e000e7c02 */ /* 0x000fe20008000f00 */
[----:B------:R-:W-:Y:S10]  /*5f10*/  ENDCOLLECTIVE ;  /* 0x000000000000791b */ /* 0x000ff40003800000 */
.L_x_113:
[----:B------:R-:W-:Y:S05]  /*5f20*/  BSYNC B0 ;  /* 0x0000000000007941 */ /* 0x000fea0003800000 */
.L_x_112:
[----:B------:R-:W-:Y:S05]  /*5f30*/  BRA `(.L_x_114) ;  /* 0xffffffec00b47947 */ /* 0x000fea000383ffff */
.L_x_82:
[----:B0-----:R0:W1:Y:S02]  /*5f40*/  SYNCS.PHASECHK.TRANS64.TRYWAIT P0, [R7+URZ], R4 ;  /* 0x00000004070075a7 */ /* 0x001064000800017f */
[----:B-1----:R-:W-:Y:S05]  /*5f50*/  @!P0 NANOSLEEP.SYNCS 0x989680 ;  /* 0x009896800000895d */ /* 0x002fea0003900000 */
[----:B------:R-:W1:Y:S02]  /*5f60*/  @!P0 SYNCS.PHASECHK.TRANS64 P0, [R7+URZ], R4 ;  /* 0x00000004070085a7 */ /* 0x000e64000800007f */
[----:B-1----:R-:W-:Y:S05]  /*5f70*/  @!P0 BRA `(.L_x_82) ;  /* 0xfffffffc00f08947 */ /* 0x002fea000383ffff */
[----:B------:R-:W-:Y:S05]  /*5f80*/  BRA `(.L_x_115) ;  /* 0xffffffec00f47947 */ /* 0x000fea000383ffff */
.L_x_83:
[----:B0-----:R0:W1:Y:S02]  /*5f90*/  SYNCS.PHASECHK.TRANS64.TRYWAIT P0, [R8+URZ], R5 ;  /* 0x00000005080075a7 */ /* 0x001064000800017f */
[----:B-1----:R-:W-:Y:S05]  /*5fa0*/  @!P0 NANOSLEEP.SYNCS 0x989680 ;  /* 0x009896800000895d */ /* 0x002fea0003900000 */
[----:B------:R-:W1:Y:S02]  /*5fb0*/  @!P0 SYNCS.PHASECHK.TRANS64 P0, [R8+URZ], R5 ;  /* 0x00000005080085a7 */ /* 0x000e64000800007f */
[----:B-1----:R-:W-:Y:S05]  /*5fc0*/  @!P0 BRA `(.L_x_83) ;  /* 0xfffffffc00f08947 */ /* 0x002fea000383ffff */
[----:B------:R-:W-:Y:S05]  /*5fd0*/  BRA `(.L_x_116) ;  /* 0xfffffff000047947 */ /* 0x000fea000383ffff */
.L_x_84:
[----:B0-----:R0:W1:Y:S02]  /*5fe0*/  SYNCS.PHASECHK.TRANS64.TRYWAIT P0, [R9+URZ], R4 ;  /* 0x00000004090075a7 */ /* 0x001064000800017f */
[----:B-1----:R-:W-:Y:S05]  /*5ff0*/  @!P0 NANOSLEEP.SYNCS 0x989680 ;  /* 0x009896800000895d */ /* 0x002fea0003900000 */
[----:B------:R-:W1:Y:S02]  /*6000*/  @!P0 SYNCS.PHASECHK.TRANS64 P0, [R9+URZ], R4 ;  /* 0x00000004090085a7 */ /* 0x000e64000800007f */
[----:B-1----:R-:W-:Y:S05]  /*6010*/  @!P0 BRA `(.L_x_84) ;  /* 0xfffffffc00f08947 */ /* 0x002fea000383ffff */
[----:B------:R-:W-:Y:S05]  /*6020*/  BRA `(.L_x_117) ;  /* 0xfffffff000147947 */ /* 0x000fea000383ffff */
.L_x_85:
[----:B0-----:R0:W1:Y:S02]  /*6030*/  SYNCS.PHASECHK.TRANS64.TRYWAIT P0, [R8+URZ], R5 ;  /* 0x00000005080075a7 */ /* 0x001064000800017f */
[----:B-1----:R-:W-:Y:S05]  /*6040*/  @!P0 NANOSLEEP.SYNCS 0x989680 ;  /* 0x009896800000895d */ /* 0x002fea0003900000 */
[----:B------:R-:W1:Y:S02]  /*6050*/  @!P0 SYNCS.PHASECHK.TRANS64 P0, [R8+URZ], R5 ;  /* 0x00000005080085a7 */ /* 0x000e64000800007f */
[----:B-1----:R-:W-:Y:S05]  /*6060*/  @!P0 BRA `(.L_x_85) ;  /* 0xfffffffc00f08947 */ /* 0x002fea000383ffff */
[----:B------:R-:W-:Y:S05]  /*6070*/  BRA `(.L_x_118) ;  /* 0xfffffff000247947 */ /* 0x000fea000383ffff */
.L_x_86:
[----:B0-----:R0:W1:Y:S02]  /*6080*/  SYNCS.PHASECHK.TRANS64.TRYWAIT P0, [R9+URZ], R4 ;  /* 0x00000004090075a7 */ /* 0x001064000800017f */
[----:B-1----:R-:W-:Y:S05]  /*6090*/  @!P0 NANOSLEEP.SYNCS 0x989680 ;  /* 0x009896800000895d */ /* 0x002fea0003900000 */
[----:B------:R-:W1:Y:S02]  /*60a0*/  @!P0 SYNCS.PHASECHK.TRANS64 P0, [R9+URZ], R4 ;  /* 0x00000004090085a7 */ /* 0x000e64000800007f */
[----:B-1----:R-:W-:Y:S05]  /*60b0*/  @!P0 BRA `(.L_x_86) ;  /* 0xfffffffc00f08947 */ /* 0x002fea000383ffff */
[----:B------:R-:W-:Y:S05]  /*60c0*/  BRA `(.L_x_119) ;  /* 0xfffffff000347947 */ /* 0x000fea000383ffff */
.L_x_87:
[----:B0-----:R0:W1:Y:S02]  /*60d0*/  SYNCS.PHASECHK.TRANS64.TRYWAIT P0, [R8+URZ], R5 ;  /* 0x00000005080075a7 */ /* 0x001064000800017f */
[----:B-1----:R-:W-:Y:S05]  /*60e0*/  @!P0 NANOSLEEP.SYNCS 0x989680 ;  /* 0x009896800000895d */ /* 0x002fea0003900000 */
[----:B------:R-:W1:Y:S02]  /*60f0*/  @!P0 SYNCS.PHASECHK.TRANS64 P0, [R8+URZ], R5 ;  /* 0x00000005080085a7 */ /* 0x000e64000800007f */
[----:B-1----:R-:W-:Y:S05]  /*6100*/  @!P0 BRA `(.L_x_87) ;  /* 0xfffffffc00f08947 */ /* 0x002fea000383ffff */
[----:B------:R-:W-:Y:S05]  /*6110*/  BRA `(.L_x_120) ;  /* 0xfffffff000447947 */ /* 0x000fea000383ffff */
.L_x_88:
[----:B0-----:R0:W1:Y:S02]  /*6120*/  SYNCS.PHASECHK.TRANS64.TRYWAIT P0, [R9+URZ], R4 ;  /* 0x00000004090075a7 */ /* 0x001064000800017f */
[----:B-1----:R-:W-:Y:S05]  /*6130*/  @!P0 NANOSLEEP.SYNCS 0x989680 ;  /* 0x009896800000895d */ /* 0x002fea0003900000 */
[----:B------:R-:W1:Y:S02]  /*6140*/  @!P0 SYNCS.PHASECHK.TRANS64 P0, [R9+URZ], R4 ;  /* 0x00000004090085a7 */ /* 0x000e64000800007f */
[----:B-1----:R-:W-:Y:S05]  /*6150*/  @!P0 BRA `(.L_x_88) ;  /* 0xfffffffc00f08947 */ /* 0x002fea000383ffff */
[----:B------:R-:W-:Y:S05]  /*6160*/  BRA `(.L_x_121) ;  /* 0xfffffff000547947 */ /* 0x000fea000383ffff */
.L_x_89:
[----:B0-----:R0:W1:Y:S02]  /*6170*/  SYNCS.PHASECHK.TRANS64.TRYWAIT P0, [R8+URZ], R5 ;  /* 0x00000005080075a7 */ /* 0x001064000800017f */
[----:B-1----:R-:W-:Y:S05]  /*6180*/  @!P0 NANOSLEEP.SYNCS 0x989680 ;  /* 0x009896800000895d */ /* 0x002fea0003900000 */
[----:B------:R-:W1:Y:S02]  /*6190*/  @!P0 SYNCS.PHASECHK.TRANS64 P0, [R8+URZ], R5 ;  /* 0x00000005080085a7 */ /* 0x000e64000800007f */
[----:B-1----:R-:W-:Y:S05]  /*61a0*/  @!P0 BRA `(.L_x_89) ;  /* 0xfffffffc00f08947 */ /* 0x002fea000383ffff */
[----:B------:R-:W-:Y:S05]  /*61b0*/  BRA `(.L_x_122) ;  /* 0xfffffff000647947 */ /* 0x000fea000383ffff */
.L_x_90:
[----:B0-----:R0:W1:Y:S02]  /*61c0*/  SYNCS.PHASECHK.TRANS64.TRYWAIT P0, [R9+URZ], R4 ;  /* 0x00000004090075a7 */ /* 0x001064000800017f */
[----:B-1----:R-:W-:Y:S05]  /*61d0*/  @!P0 NANOSLEEP.SYNCS 0x989680 ;  /* 0x009896800000895d */ /* 0x002fea0003900000 */
[----:B------:R-:W1:Y:S02]  /*61e0*/  @!P0 SYNCS.PHASECHK.TRANS64 P0, [R9+URZ], R4 ;  /* 0x00000004090085a7 */ /* 0x000e64000800007f */
[----:B-1----:R-:W-:Y:S05]  /*61f0*/  @!P0 BRA `(.L_x_90) ;  /* 0xfffffffc00f08947 */ /* 0x002fea000383ffff */
[----:B------:R-:W-:Y:S05]  /*6200*/  BRA `(.L_x_123) ;  /* 0xfffffff000747947 */ /* 0x000fea000383ffff */
.L_x_91:
[----:B0-----:R0:W1:Y:S02]  /*6210*/  SYNCS.PHASECHK.TRANS64.TRYWAIT P0, [R8+URZ], R5 ;  /* 0x00000005080075a7 */ /* 0x001064000800017f */
[----:B-1----:R-:W-:Y:S05]  /*6220*/  @!P0 NANOSLEEP.SYNCS 0x989680 ;  /* 0x009896800000895d */ /* 0x002fea0003900000 */
[----:B------:R-:W1:Y:S02]  /*6230*/  @!P0 SYNCS.PHASECHK.TRANS64 P0, [R8+URZ], R5 ;  /* 0x00000005080085a7 */ /* 0x000e64000800007f */
[----:B-1----:R-:W-:Y:S05]  /*6240*/  @!P0 BRA `(.L_x_91) ;  /* 0xfffffffc00f08947 */ /* 0x002fea000383ffff */
[----:B------:R-:W-:Y:S05]  /*6250*/  BRA `(.L_x_124) ;  /* 0xfffffff000847947 */ /* 0x000fea000383ffff */
.L_x_92:
[----:B0-----:R0:W1:Y:S02]  /*6260*/  SYNCS.PHASECHK.TRANS64.TRYWAIT P0, [R9+URZ], R4 ;  /* 0x00000004090075a7 */ /* 0x001064000800017f */
[----:B-1----:R-:W-:Y:S05]  /*6270*/  @!P0 NANOSLEEP.SYNCS 0x989680 ;  /* 0x009896800000895d */ /* 0x002fea0003900000 */
[----:B------:R-:W1:Y:S02]  /*6280*/  @!P0 SYNCS.PHASECHK.TRANS64 P0, [R9+URZ], R4 ;  /* 0x00000004090085a7 */ /* 0x000e64000800007f */
[----:B-1----:R-:W-:Y:S05]  /*6290*/  @!P0 BRA `(.L_x_92) ;  /* 0xfffffffc00f08947 */ /* 0x002fea000383ffff */
[----:B------:R-:W-:Y:S05]  /*62a0*/  BRA `(.L_x_125) ;  /* 0xfffffff000947947 */ /* 0x000fea000383ffff */
.L_x_93:
[----:B0-----:R0:W1:Y:S02]  /*62b0*/  SYNCS.PHASECHK.TRANS64.TRYWAIT P0, [R8+URZ], R5 ;  /* 0x00000005080075a7 */ /* 0x001064000800017f */
[----:B-1----:R-:W-:Y:S05]  /*62c0*/  @!P0 NANOSLEEP.SYNCS 0x989680 ;  /* 0x009896800000895d */ /* 0x002fea0003900000 */
[----:B------:R-:W1:Y:S02]  /*62d0*/  @!P0 SYNCS.PHASECHK.TRANS64 P0, [R8+URZ], R5 ;  /* 0x00000005080085a7 */ /* 0x000e64000800007f */
[----:B-1----:R-:W-:Y:S05]  /*62e0*/  @!P0 BRA `(.L_x_93) ;  /* 0xfffffffc00f08947 */ /* 0x002fea000383ffff */
[----:B------:R-:W-:Y:S05]  /*62f0*/  BRA `(.L_x_126) ;  /* 0xfffffff000a47947 */ /* 0x000fea000383ffff */
.L_x_94:
[----:B0-----:R0:W1:Y:S02]  /*6300*/  SYNCS.PHASECHK.TRANS64.TRYWAIT P0, [R9+URZ], R4 ;  /* 0x00000004090075a7 */ /* 0x001064000800017f */
[----:B-1----:R-:W-:Y:S05]  /*6310*/  @!P0 NANOSLEEP.SYNCS 0x989680 ;  /* 0x009896800000895d */ /* 0x002fea0003900000 */
[----:B------:R-:W1:Y:S02]  /*6320*/  @!P0 SYNCS.PHASECHK.TRANS64 P0, [R9+URZ], R4 ;  /* 0x00000004090085a7 */ /* 0x000e64000800007f */
[----:B-1----:R-:W-:Y:S05]  /*6330*/  @!P0 BRA `(.L_x_94) ;  /* 0xfffffffc00f08947 */ /* 0x002fea000383ffff */
[----:B------:R-:W-:Y:S05]  /*6340*/  BRA `(.L_x_127) ;  /* 0xfffffff000b47947 */ /* 0x000fea000383ffff */
.L_x_95:
[----:B0-----:R0:W1:Y:S02]  /*6350*/  SYNCS.PHASECHK.TRANS64.TRYWAIT P0, [R8+URZ], R5 ;  /* 0x00000005080075a7 */ /* 0x001064000800017f */
[----:B-1----:R-:W-:Y:S05]  /*6360*/  @!P0 NANOSLEEP.SYNCS 0x989680 ;  /* 0x009896800000895d */ /* 0x002fea0003900000 */
[----:B------:R-:W1:Y:S02]  /*6370*/  @!P0 SYNCS.PHASECHK.TRANS64 P0, [R8+URZ], R5 ;  /* 0x00000005080085a7 */ /* 0x000e64000800007f */
[----:B-1----:R-:W-:Y:S05]  /*6380*/  @!P0 BRA `(.L_x_95) ;  /* 0xfffffffc00f08947 */ /* 0x002fea000383ffff */
[----:B------:R-:W-:Y:S05]  /*6390*/  BRA `(.L_x_128) ;  /* 0xfffffff000c47947 */ /* 0x000fea000383ffff */
.L_x_96:
[----:B0-----:R0:W1:Y:S02]  /*63a0*/  SYNCS.PHASECHK.TRANS64.TRYWAIT P0, [R9+URZ], R4 ;  /* 0x00000004090075a7 */ /* 0x001064000800017f */
[----:B-1----:R-:W-:Y:S05]  /*63b0*/  @!P0 NANOSLEEP.SYNCS 0x989680 ;  /* 0x009896800000895d */ /* 0x002fea0003900000 */
[----:B------:R-:W1:Y:S02]  /*63c0*/  @!P0 SYNCS.PHASECHK.TRANS64 P0, [R9+URZ], R4 ;  /* 0x00000004090085a7 */ /* 0x000e64000800007f */
[----:B-1----:R-:W-:Y:S05]  /*63d0*/  @!P0 BRA `(.L_x_96) ;  /* 0xfffffffc00f08947 */ /* 0x002fea000383ffff */
[----:B------:R-:W-:Y:S05]  /*63e0*/  BRA `(.L_x_129) ;  /* 0xfffffff000d47947 */ /* 0x000fea000383ffff */
.L_x_97:
[----:B0-----:R0:W1:Y:S02]  /*63f0*/  SYNCS.PHASECHK.TRANS64.TRYWAIT P0, [R8+URZ], R5 ;  /* 0x00000005080075a7 */ /* 0x001064000800017f */
[----:B-1----:R-:W-:Y:S05]  /*6400*/  @!P0 NANOSLEEP.SYNCS 0x989680 ;  /* 0x009896800000895d */ /* 0x002fea0003900000 */
[----:B------:R-:W1:Y:S02]  /*6410*/  @!P0 SYNCS.PHASECHK.TRANS64 P0, [R8+URZ], R5 ;  /* 0x00000005080085a7 */ /* 0x000e64000800007f */
[----:B-1----:R-:W-:Y:S05]  /*6420*/  @!P0 BRA `(.L_x_97) ;  /* 0xfffffffc00f08947 */ /* 0x002fea000383ffff */
[----:B------:R-:W-:Y:S05]  /*6430*/  BRA `(.L_x_130) ;  /* 0xfffffff000e47947 */ /* 0x000fea000383ffff */
.L_x_98:
[----:B0-----:R0:W1:Y:S02]  /*6440*/  SYNCS.PHASECHK.TRANS64.TRYWAIT P0, [R9+URZ], R4 ;  /* 0x00000004090075a7 */ /* 0x001064000800017f */
[----:B-1----:R-:W-:Y:S05]  /*6450*/  @!P0 NANOSLEEP.SYNCS 0x989680 ;  /* 0x009896800000895d */ /* 0x002fea0003900000 */
[----:B------:R-:W1:Y:S02]  /*6460*/  @!P0 SYNCS.PHASECHK.TRANS64 P0, [R9+URZ], R4 ;  /* 0x00000004090085a7 */ /* 0x000e64000800007f */
[----:B-1----:R-:W-:Y:S05]  /*6470*/  @!P0 BRA `(.L_x_98) ;  /* 0xfffffffc00f08947 */ /* 0x002fea000383ffff */
[----:B------:R-:W-:Y:S05]  /*6480*/  BRA `(.L_x_131) ;  /* 0xfffffff000f47947 */ /* 0x000fea000383ffff */
.L_x_99:
[----:B0-----:R0:W1:Y:S02]  /*6490*/  SYNCS.PHASECHK.TRANS64.TRYWAIT P0, [R8+URZ], R5 ;  /* 0x00000005080075a7 */ /* 0x001064000800017f */
[----:B-1----:R-:W-:Y:S05]  /*64a0*/  @!P0 NANOSLEEP.SYNCS 0x989680 ;  /* 0x009896800000895d */ /* 0x002fea0003900000 */
[----:B------:R-:W1:Y:S02]  /*64b0*/  @!P0 SYNCS.PHASECHK.TRANS64 P0, [R8+URZ], R5 ;  /* 0x00000005080085a7 */ /* 0x000e64000800007f */
[----:B-1----:R-:W-:Y:S05]  /*64c0*/  @!P0 BRA `(.L_x_99) ;  /* 0xfffffffc00f08947 */ /* 0x002fea000383ffff */
[----:B------:R-:W-:Y:S05]  /*64d0*/  BRA `(.L_x_132) ;  /* 0xfffffff400047947 */ /* 0x000fea000383ffff */
.L_x_100:
[----:B0-----:R0:W1:Y:S02]  /*64e0*/  SYNCS.PHASECHK.TRANS64.TRYWAIT P0, [R9+URZ], R4 ;  /* 0x00000004090075a7 */ /* 0x001064000800017f */
[----:B-1----:R-:W-:Y:S05]  /*64f0*/  @!P0 NANOSLEEP.SYNCS 0x989680 ;  /* 0x009896800000895d */ /* 0x002fea0003900000 */
[----:B------:R-:W1:Y:S02]  /*6500*/  @!P0 SYNCS.PHASECHK.TRANS64 P0, [R9+URZ], R4 ;  /* 0x00000004090085a7 */ /* 0x000e64000800007f */
[----:B-1----:R-:W-:Y:S05]  /*6510*/  @!P0 BRA `(.L_x_100) ;  /* 0xfffffffc00f08947 */ /* 0x002fea000383ffff */
[----:B------:R-:W-:Y:S05]  /*6520*/  BRA `(.L_x_133) ;  /* 0xfffffff400147947 */ /* 0x000fea000383ffff */
.L_x_101:
[----:B0-----:R0:W1:Y:S02]  /*6530*/  SYNCS.PHASECHK.TRANS64.TRYWAIT P0, [R8+URZ], R5 ;  /* 0x00000005080075a7 */ /* 0x001064000800017f */
[----:B-1----:R-:W-:Y:S05]  /*6540*/  @!P0 NANOSLEEP.SYNCS 0x989680 ;  /* 0x009896800000895d */ /* 0x002fea0003900000 */
[----:B------:R-:W1:Y:S02]  /*6550*/  @!P0 SYNCS.PHASECHK.TRANS64 P0, [R8+URZ], R5 ;  /* 0x00000005080085a7 */ /* 0x000e64000800007f */
[----:B-1----:R-:W-:Y:S05]  /*6560*/  @!P0 BRA `(.L_x_101) ;  /* 0xfffffffc00f08947 */ /* 0x002fea000383ffff */
[----:B------:R-:W-:Y:S05]  /*6570*/  BRA `(.L_x_134) ;  /* 0xfffffff400247947 */ /* 0x000fea000383ffff */
.L_x_102:
[----:B0-----:R0:W1:Y:S02]  /*6580*/  SYNCS.PHASECHK.TRANS64.TRYWAIT P0, [R9+URZ], R4 ;  /* 0x00000004090075a7 */ /* 0x001064000800017f */
[----:B-1----:R-:W-:Y:S05]  /*6590*/  @!P0 NANOSLEEP.SYNCS 0x989680 ;  /* 0x009896800000895d */ /* 0x002fea0003900000 */
[----:B------:R-:W1:Y:S02]  /*65a0*/  @!P0 SYNCS.PHASECHK.TRANS64 P0, [R9+URZ], R4 ;  /* 0x00000004090085a7 */ /* 0x000e64000800007f */
[----:B-1----:R-:W-:Y:S05]  /*65b0*/  @!P0 BRA `(.L_x_102) ;  /* 0xfffffffc00f08947 */ /* 0x002fea000383ffff */
[----:B------:R-:W-:Y:S05]  /*65c0*/  BRA `(.L_x_135) ;  /* 0xfffffff400347947 */ /* 0x000fea000383ffff */
.L_x_103:
[----:B0-----:R0:W1:Y:S02]  /*65d0*/  SYNCS.PHASECHK.TRANS64.TRYWAIT P0, [R8+URZ], R5 ;  /* 0x00000005080075a7 */ /* 0x001064000800017f */
[----:B-1----:R-:W-:Y:S05]  /*65e0*/  @!P0 NANOSLEEP.SYNCS 0x989680 ;  /* 0x009896800000895d */ /* 0x002fea0003900000 */
[----:B------:R-:W1:Y:S02]  /*65f0*/  @!P0 SYNCS.PHASECHK.TRANS64 P0, [R8+URZ], R5 ;  /* 0x00000005080085a7 */ /* 0x000e64000800007f */
[----:B-1----:R-:W-:Y:S05]  /*6600*/  @!P0 BRA `(.L_x_103) ;  /* 0xfffffffc00f08947 */ /* 0x002fea000383ffff */
[----:B------:R-:W-:Y:S05]  /*6610*/  BRA `(.L_x_136) ;  /* 0xfffffff400447947 */ /* 0x000fea000383ffff */
.L_x_104:
[----:B0-----:R0:W1:Y:S02]  /*6620*/  SYNCS.PHASECHK.TRANS64.TRYWAIT P0, [R9+URZ], R4 ;  /* 0x00000004090075a7 */ /* 0x001064000800017f */
[----:B-1----:R-:W-:Y:S05]  /*6630*/  @!P0 NANOSLEEP.SYNCS 0x989680 ;  /* 0x009896800000895d */ /* 0x002fea0003900000 */
[----:B------:R-:W1:Y:S02]  /*6640*/  @!P0 SYNCS.PHASECHK.TRANS64 P0, [R9+URZ], R4 ;  /* 0x00000004090085a7 */ /* 0x000e64000800007f */
[----:B-1----:R-:W-:Y:S05]  /*6650*/  @!P0 BRA `(.L_x_104) ;  /* 0xfffffffc00f08947 */ /* 0x002fea000383ffff */
[----:B------:R-:W-:Y:S05]  /*6660*/  BRA `(.L_x_137) ;  /* 0xfffffff400547947 */ /* 0x000fea000383ffff */
.L_x_105:
[----:B0-----:R0:W1:Y:S02]  /*6670*/  SYNCS.PHASECHK.TRANS64.TRYWAIT P0, [R8+URZ], R5 ;  /* 0x00000005080075a7 */ /* 0x001064000800017f */
[----:B-1----:R-:W-:Y:S05]  /*6680*/  @!P0 NANOSLEEP.SYNCS 0x989680 ;  /* 0x009896800000895d */ /* 0x002fea0003900000 */
[----:B------:R-:W1:Y:S02]  /*6690*/  @!P0 SYNCS.PHASECHK.TRANS64 P0, [R8+URZ], R5 ;  /* 0x00000005080085a7 */ /* 0x000e64000800007f */
[----:B-1----:R-:W-:Y:S05]  /*66a0*/  @!P0 BRA `(.L_x_105) ;  /* 0xfffffffc00f08947 */ /* 0x002fea000383ffff */
[----:B------:R-:W-:Y:S05]  /*66b0*/  BRA `(.L_x_138) ;  /* 0xfffffff400647947 */ /* 0x000fea000383ffff */
.L_x_106:
[----:B-1----:R1:W2:Y:S02]  /*66c0*/  SYNCS.PHASECHK.TRANS64.TRYWAIT P0, [R11+URZ], R6 ;  /* 0x000000060b0075a7 */ /* 0x0022a4000800017f */
[----:B--2---:R-:W-:Y:S05]  /*66d0*/  @!P0 NANOSLEEP.SYNCS 0x989680 ;  /* 0x009896800000895d */ /* 0x004fea0003900000 */
[----:B------:R-:W2:Y:S02]  /*66e0*/  @!P0 SYNCS.PHASECHK.TRANS64 P0, [R11+URZ], R6 ;  /* 0x000000060b0085a7 */ /* 0x000ea4000800007f */
[----:B--2---:R-:W-:Y:S05]  /*66f0*/  @!P0 BRA `(.L_x_106) ;  /* 0xfffffffc00f08947 */ /* 0x004fea000383ffff */
[----:B------:R-:W-:Y:S05]  /*6700*/  BRA `(.L_x_139) ;  /* 0xfffffff4006c7947 */ /* 0x000fea000383ffff */
.L_x_140:
[----:B------:R-:W-:-:S00]  /*6710*/  BRA `(.L_x_140) ;  /* 0xfffffffc00fc7947 */ /* 0x000fc0000383ffff */
[----:B------:R-:W-:-:S00]  /*6720*/  NOP ;  /* 0x0000000000007918 */ /* 0x000fc00000000000 */
        /* <DEDUP_REMOVED lines=13> */
.L_x_141:


//--------------------- .nv.global.init           --------------------------
	.section	.nv.global.init,"aw",@progbits
.nv.global.init:
	.type		$str$22,@object
	.size		$str$22,($str$23 - $str$22)
$str$22:
        /*0000*/ 	.byte	0x6b, 0x5f, 0x74, 0x69, 0x6c, 0x65, 0x5f, 0x63, 0x6f, 0x75, 0x6e, 0x74, 0x20, 0x3e, 0x3d, 0x20
        /*0010*/ 	.byte	0x31, 0x00
	.type		$str$23,@object
	.size		$str$23,(__unnamed_1 - $str$23)
$str$23:
        /*0012*/ 	.byte	0x2f, 0x74, 0x6d, 0x70, 0x2f, 0x63, 0x75, 0x74, 0x6c, 0x61, 0x73, 0x73, 0x5f, 0x73, 0x77, 0x65
        /*0022*/ 	.byte	0x65, 0x70, 0x5f, 0x73, 0x72, 0x63, 0x2f, 0x69, 0x6e, 0x63, 0x6c, 0x75, 0x64, 0x65, 0x2f, 0x63
        /*0032*/ 	.byte	0x75, 0x74, 0x6c, 0x61, 0x73, 0x73, 0x2f, 0x67, 0x65, 0x6d, 0x6d, 0x2f, 0x63, 0x6f, 0x6c, 0x6c
        /*0042*/ 	.byte	0x65, 0x63, 0x74, 0x69, 0x76, 0x65, 0x2f, 0x73, 0x6d, 0x39, 0x30, 0x5f, 0x6d, 0x6d, 0x61, 0x5f
        /*0052*/ 	.byte	0x74, 0x6d, 0x61, 0x5f, 0x67, 0x6d, 0x6d, 0x61, 0x5f, 0x73, 0x73, 0x5f, 0x77, 0x61, 0x72, 0x70
        /*0062*/ 	.byte	0x73, 0x70, 0x65, 0x63, 0x69, 0x61, 0x6c, 0x69, 0x7a, 0x65, 0x64, 0x2e, 0x68, 0x70, 0x70, 0x00
	.type		__unnamed_1,@object
	.size		__unnamed_1,(.L_0 - __unnamed_1)
__unnamed_1:
        /*0072*/ 	.byte	0x76, 0x6f, 0x69, 0x64, 0x20, 0x63, 0x75, 0x74, 0x6c, 0x61, 0x73, 0x73, 0x3a, 0x3a, 0x67, 0x65
        /* <DEDUP_REMOVED lines=179> */
        /*0bb2*/ 	.byte	0x64, 0x65, 0x6e, 0x74, 0x69, 0x74, 0x79, 0x5d, 0x00
.L_0:


//--------------------- .nv.shared._ZN7cutlass13device_kernelINS_4gemm6kernel13GemmUniversalIN4cute5tupleIJiiiiEEENS1_10collective13CollectiveMmaINS1_34MainloopSm90TmaGmmaWarpSpecializedILi26ENS5_IJNS4_1CILi1EEESB_SB_EEENS1_35KernelTmaWarpSpecializedCooperativeEEENS5_IJNSA_ILi256EEENSA_ILi16EEESG_EEENS_6half_tENS5_IJlSB_lEEESI_SJ_NS4_8TiledMMAINS4_8MMA_AtomIJNS4_4SM904GMMA25MMA_64x16x16_F32F16F16_SSILNSN_5MajorE0ELSP_0ELNSN_7ScaleInE1ELSQ_1EEEEEENS4_6LayoutINS5_IJNSA_ILi2EEESB_SB_EEENS5_IJSB_NSA_ILi0EEESW_EEEEENS5_IJNS4_10UnderscoreESZ_SZ_EEEEENS4_13SM90_TMA_LOADENS4_14ComposedLayoutINS4_7SwizzleILi1ELi4ELi3EEENS4_18smem_ptr_flag_bitsILi16EEENST_INS5_IJNSA_ILi8EEESG_EEENS5_IJSG_SB_EEEEEEEvNS4_8identityES12_S1C_vS1D_EENS_8epilogue10collective6detail29Sm90TmaWarpSpecializedAdapterINS1G_15DefaultEpilogueISI_SJ_SJ_NS1F_6thread17LinearCombinationISI_Li1EffLNS1K_9ScaleType4KindE0ELNS_15FloatRoundStyleE2ESI_EENS1_15EpilogueDefaultEEEEEvvEEEEvNT_6ParamsE --------------------------
	.section	.nv.shared._ZN7cutlass13device_kernelINS_4gemm6kernel13GemmUniversalIN4cute5tupleIJiiiiEEENS1_10collective13CollectiveMmaINS1_34MainloopSm90TmaGmmaWarpSpecializedILi26ENS5_IJNS4_1CILi1EEESB_SB_EEENS1_35KernelTmaWarpSpecializedCooperativeEEENS5_IJNSA_ILi256EEENSA_ILi16EEESG_EEENS_6half_tENS5_IJlSB_lEEESI_SJ_NS4_8TiledMMAINS4_8MMA_AtomIJNS4_4SM904GMMA25MMA_64x16x16_F32F16F16_SSILNSN_5MajorE0ELSP_0ELNSN_7ScaleInE1ELSQ_1EEEEEENS4_6LayoutINS5_IJNSA_ILi2EEESB_SB_EEENS5_IJSB_NSA_ILi0EEESW_EEEEENS5_IJNS4_10UnderscoreESZ_SZ_EEEEENS4_13SM90_TMA_LOADENS4_14ComposedLayoutINS4_7SwizzleILi1ELi4ELi3EEENS4_18smem_ptr_flag_bitsILi16EEENST_INS5_IJNSA_ILi8EEESG_EEENS5_IJSG_SB_EEEEEEEvNS4_8identityES12_S1C_vS1D_EENS_8epilogue10collective6detail29Sm90TmaWarpSpecializedAdapterINS1G_15DefaultEpilogueISI_SJ_SJ_NS1F_6thread17LinearCombinationISI_Li1EffLNS1K_9ScaleType4KindE0ELNS_15FloatRoundStyleE2ESI_EENS1_15EpilogueDefaultEEEEEvvEEEEvNT_6ParamsE,"aw",@nobits
	.sectionflags	@""
	.align	16
	.zero		1024


//--------------------- .nv.shared.reserved.0     --------------------------
	.section	.nv.shared.reserved.0,"aw",@nobits
	.weak		__nv_reservedSMEM_offset_0_alias
	.size		__nv_reservedSMEM_offset_0_alias, 0, 0
	.other		__nv_reservedSMEM_offset_0_alias,@"STO_CUDA_RESERVED_SHARED STV_DEFAULT"
__nv_reservedSMEM_offset_0_alias:
	.zero		0


//--------------------- .nv.global                --------------------------
	.section	.nv.global,"aw",@nobits
.nv.global:
	.type		_ZN39_INTERNAL_7fde1437_4_k_cu_be369c70_96734cute1_E,@object
	.size		_ZN39_INTERNAL_7fde1437_4_k_cu_be369c70_96734cute1_E,(_ZN39_INTERNAL_7fde1437_4_k_cu_be369c70_96734cuda3std3__45__cpo6cbeginE - _ZN39_INTERNAL_7fde1437_4_k_cu_be369c70_96734cute1_E)
_ZN39_INTERNAL_7fde1437_4_k_cu_be369c70_96734cute1_E:
	.zero		1
	.type		_ZN39_INTERNAL_7fde1437_4_k_cu_be369c70_96734cuda3std3__45__cpo6cbeginE,@object
	.size		_ZN39_INTERNAL_7fde1437_4_k_cu_be369c70_96734cuda3std3__45__cpo6cbeginE,(_ZN39_INTERNAL_7fde1437_4_k_cu_be369c70_96734cuda3std3__48in_placeE - _ZN39_INTERNAL_7fde1437_4_k_cu_be369c70_96734cuda3std3__45__cpo6cbeginE)
_ZN39_INTERNAL_7fde1437_4_k_cu_be369c70_96734cuda3std3__45__cpo6cbeginE:
	.zero		1
	.type		_ZN39_INTERNAL_7fde1437_4_k_cu_be369c70_96734cuda3std3__48in_placeE,@object
	.size		_ZN39_INTERNAL_7fde1437_4_k_cu_be369c70_96734cuda3std3__48in_placeE,(_ZN39_INTERNAL_7fde1437_4_k_cu_be369c70_96734cuda3std6ranges3__45__cpo9iter_moveE - _ZN39_INTERNAL_7fde1437_4_k_cu_be369c70_96734cuda3std3__48in_placeE)
_ZN39_INTERNAL_7fde1437_4_k_cu_be369c70_96734cuda3std3__48in_placeE:
	.zero		1
	.type		_ZN39_INTERNAL_7fde1437_4_k_cu_be369c70_96734cuda3std6ranges3__45__cpo9iter_moveE,@object
	.size		_ZN39_INTERNAL_7fde1437_4_k_cu_be369c70_96734cuda3std6ranges3__45__cpo9iter_moveE,(_ZN39_INTERNAL_7fde1437_4_k_cu_be369c70_96734cuda3std3__45__cpo5beginE - _ZN39_INTERNAL_7fde1437_4_k_cu_be369c70_96734cuda3std6ranges3__45__cpo9iter_moveE)
_ZN39_INTERNAL_7fde1437_4_k_cu_be369c70_96734cuda3std6ranges3__45__cpo9iter_moveE:
	.zero		1
	.type		_ZN39_INTERNAL_7fde1437_4_k_cu_be369c70_96734cuda3std3__45__cpo5beginE,@object
	.size		_ZN39_INTERNAL_7fde1437_4_k_cu_be369c70_96734cuda3std3__45__cpo5beginE,(_ZN39_INTERNAL_7fde1437_4_k_cu_be369c70_96734cuda3std3__441_GLOBAL__N__7fde1437_4_k_cu_be369c70_96736ignoreE - _ZN39_INTERNAL_7fde1437_4_k_cu_be369c70_96734cuda3std3__45__cpo5beginE)
_ZN39_INTERNAL_7fde1437_4_k_cu_be369c70_96734cuda3std3__45__cpo5beginE:
	.zero		1
	.type		_ZN39_INTERNAL_7fde1437_4_k_cu_be369c70_96734cuda3std3__441_GLOBAL__N__7fde1437_4_k_cu_be369c70_96736ignoreE,@object
	.size		_ZN39_INTERNAL_7fde1437_4_k_cu_be369c70_96734cuda3std3__441_GLOBAL__N__7fde1437_4_k_cu_be369c70_96736ignoreE,(_ZN39_INTERNAL_7fde1437_4_k_cu_be369c70_96734cute7productE - _ZN39_INTERNAL_7fde1437_4_k_cu_be369c70_96734cuda3std3__441_GLOBAL__N__7fde1437_4_k_cu_be369c70_96736ignoreE)
_ZN39_INTERNAL_7fde1437_4_k_cu_be369c70_96734cuda3std3__441_GLOBAL__N__7fde1437_4_k_cu_be369c70_96736ignoreE:
	.zero		1
	.type		_ZN39_INTERNAL_7fde1437_4_k_cu_be369c70_96734cute7productE,@object
	.size		_ZN39_INTERNAL_7fde1437_4_k_cu_be369c70_96734cute7productE,(_ZN39_INTERNAL_7fde1437_4_k_cu_be369c70_96734cuda3std3__45__cpo3endE - _ZN39_INTERNAL_7fde1437_4_k_cu_be369c70_96734cute7productE)
_ZN39_INTERNAL_7fde1437_4_k_cu_be369c70_96734cute7productE:
	.zero		1
	.type		_ZN39_INTERNAL_7fde1437_4_k_cu_be369c70_96734cuda3std3__45__cpo3endE,@object
	.size		_ZN39_INTERNAL_7fde1437_4_k_cu_be369c70_96734cuda3std3__45__cpo3endE,(_ZN39_INTERNAL_7fde1437_4_k_cu_be369c70_96734cuda3std3__419piecewise_constructE - _ZN39_INTERNAL_7fde1437_4_k_cu_be369c70_96734cuda3std3__45__cpo3endE)
_ZN39_INTERNAL_7fde1437_4_k_cu_be369c70_96734cuda3std3__45__cpo3endE:
	.zero		1
	.type		_ZN39_INTERNAL_7fde1437_4_k_cu_be369c70_96734cuda3std3__419piecewise_constructE,@object
	.size		_ZN39_INTERNAL_7fde1437_4_k_cu_be369c70_96734cuda3std3__419piecewise_constructE,(_ZN39_INTERNAL_7fde1437_4_k_cu_be369c70_96734cuda3std3__45__cpo4cendE - _ZN39_INTERNAL_7fde1437_4_k_cu_be369c70_96734cuda3std3__419piecewise_constructE)
_ZN39_INTERNAL_7fde1437_4_k_cu_be369c70_96734cuda3std3__419piecewise_constructE:
	.zero		1
	.type		_ZN39_INTERNAL_7fde1437_4_k_cu_be369c70_96734cuda3std3__45__cpo4cendE,@object
	.size		_ZN39_INTERNAL_7fde1437_4_k_cu_be369c70_96734cuda3std3__45__cpo4cendE,(_ZN39_INTERNAL_7fde1437_4_k_cu_be369c70_96734cuda3std6ranges3__45__cpo4swapE - _ZN39_INTERNAL_7fde1437_4_k_cu_be369c70_96734cuda3std3__45__cpo4cendE)
_ZN39_INTERNAL_7fde1437_4_k_cu_be369c70_96734cuda3std3__45__cpo4cendE:
	.zero		1
	.type		_ZN39_INTERNAL_7fde1437_4_k_cu_be369c70_96734cuda3std6ranges3__45__cpo4swapE,@object
	.size		_ZN39_INTERNAL_7fde1437_4_k_cu_be369c70_96734cuda3std6ranges3__45__cpo4swapE,(.L_8 - _ZN39_INTERNAL_7fde1437_4_k_cu_be369c70_96734cuda3std6ranges3__45__cpo4swapE)
_ZN39_INTERNAL_7fde1437_4_k_cu_be369c70_96734cuda3std6ranges3__45__cpo4swapE:
	.zero		1
.L_8:


//--------------------- .nv.constant0._ZN7cutlass13device_kernelINS_4gemm6kernel13GemmUniversalIN4cute5tupleIJiiiiEEENS1_10collective13CollectiveMmaINS1_34MainloopSm90TmaGmmaWarpSpecializedILi26ENS5_IJNS4_1CILi1EEESB_SB_EEENS1_35KernelTmaWarpSpecializedCooperativeEEENS5_IJNSA_ILi256EEENSA_ILi16EEESG_EEENS_6half_tENS5_IJlSB_lEEESI_SJ_NS4_8TiledMMAINS4_8MMA_AtomIJNS4_4SM904GMMA25MMA_64x16x16_F32F16F16_SSILNSN_5MajorE0ELSP_0ELNSN_7ScaleInE1ELSQ_1EEEEEENS4_6LayoutINS5_IJNSA_ILi2EEESB_SB_EEENS5_IJSB_NSA_ILi0EEESW_EEEEENS5_IJNS4_10UnderscoreESZ_SZ_EEEEENS4_13SM90_TMA_LOADENS4_14ComposedLayoutINS4_7SwizzleILi1ELi4ELi3EEENS4_18smem_ptr_flag_bitsILi16EEENST_INS5_IJNSA_ILi8EEESG_EEENS5_IJSG_SB_EEEEEEEvNS4_8identityES12_S1C_vS1D_EENS_8epilogue10collective6detail29Sm90TmaWarpSpecializedAdapterINS1G_15DefaultEpilogueISI_SJ_SJ_NS1F_6thread17LinearCombinationISI_Li1EffLNS1K_9ScaleType4KindE0ELNS_15FloatRoundStyleE2ESI_EENS1_15EpilogueDefaultEEEEEvvEEEEvNT_6ParamsE --------------------------
	.section	.nv.constant0._ZN7cutlass13device_kernelINS_4gemm6kernel13GemmUniversalIN4cute5tupleIJiiiiEEENS1_10collective13CollectiveMmaINS1_34MainloopSm90TmaGmmaWarpSpecializedILi26ENS5_IJNS4_1CILi1EEESB_SB_EEENS1_35KernelTmaWarpSpecializedCooperativeEEENS5_IJNSA_ILi256EEENSA_ILi16EEESG_EEENS_6half_tENS5_IJlSB_lEEESI_SJ_NS4_8TiledMMAINS4_8MMA_AtomIJNS4_4SM904GMMA25MMA_64x16x16_F32F16F16_SSILNSN_5MajorE0ELSP_0ELNSN_7ScaleInE1ELSQ_1EEEEEENS4_6LayoutINS5_IJNSA_ILi2EEESB_SB_EEENS5_IJSB_NSA_ILi0EEESW_EEEEENS5_IJNS4_10UnderscoreESZ_SZ_EEEEENS4_13SM90_TMA_LOADENS4_14ComposedLayoutINS4_7SwizzleILi1ELi4ELi3EEENS4_18smem_ptr_flag_bitsILi16EEENST_INS5_IJNSA_ILi8EEESG_EEENS5_IJSG_SB_EEEEEEEvNS4_8identityES12_S1C_vS1D_EENS_8epilogue10collective6detail29Sm90TmaWarpSpecializedAdapterINS1G_15DefaultEpilogueISI_SJ_SJ_NS1F_6thread17LinearCombinationISI_Li1EffLNS1K_9ScaleType4KindE0ELNS_15FloatRoundStyleE2ESI_EENS1_15EpilogueDefaultEEEEEvvEEEEvNT_6ParamsE,"a",@progbits
	.sectionflags	@""
	.align	4
.nv.constant0._ZN7cutlass13device_kernelINS_4gemm6kernel13GemmUniversalIN4cute5tupleIJiiiiEEENS1_10collective13CollectiveMmaINS1_34MainloopSm90TmaGmmaWarpSpecializedILi26ENS5_IJNS4_1CILi1EEESB_SB_EEENS1_35KernelTmaWarpSpecializedCooperativeEEENS5_IJNSA_ILi256EEENSA_ILi16EEESG_EEENS_6half_tENS5_IJlSB_lEEESI_SJ_NS4_8TiledMMAINS4_8MMA_AtomIJNS4_4SM904GMMA25MMA_64x16x16_F32F16F16_SSILNSN_5MajorE0ELSP_0ELNSN_7ScaleInE1ELSQ_1EEEEEENS4_6LayoutINS5_IJNSA_ILi2EEESB_SB_EEENS5_IJSB_NSA_ILi0EEESW_EEEEENS5_IJNS4_10UnderscoreESZ_SZ_EEEEENS4_13SM90_TMA_LOADENS4_14ComposedLayoutINS4_7SwizzleILi1ELi4ELi3EEENS4_18smem_ptr_flag_bitsILi16EEENST_INS5_IJNSA_ILi8EEESG_EEENS5_IJSG_SB_EEEEEEEvNS4_8identityES12_S1C_vS1D_EENS_8epilogue10collective6detail29Sm90TmaWarpSpecializedAdapterINS1G_15DefaultEpilogueISI_SJ_SJ_NS1F_6thread17LinearCombinationISI_Li1EffLNS1K_9ScaleType4KindE0ELNS_15FloatRoundStyleE2ESI_EENS1_15EpilogueDefaultEEEEEvvEEEEvNT_6ParamsE:
	.zero		1664


//--------------------- SYMBOLS --------------------------

	.type		.nv.reservedSmem.offset0,@object
	.size		.nv.reservedSmem.offset0,0x4
	.type		__assertfail,@function
